//
// Generated by NVIDIA NVVM Compiler
//
// Compiler Build ID: CL-36424714
// Cuda compilation tools, release 13.0, V13.0.88
// Based on NVVM 20.0.0
//

.version 9.0
.target sm_100
.address_size 64

	// .globl	_ZN2cs3gpu23cuda_kernel_matrix_multEPfS1_S1_jj

.visible .entry _ZN2cs3gpu23cuda_kernel_matrix_multEPfS1_S1_jj(
	.param .u64 .ptr .align 1 _ZN2cs3gpu23cuda_kernel_matrix_multEPfS1_S1_jj_param_0,
	.param .u64 .ptr .align 1 _ZN2cs3gpu23cuda_kernel_matrix_multEPfS1_S1_jj_param_1,
	.param .u64 .ptr .align 1 _ZN2cs3gpu23cuda_kernel_matrix_multEPfS1_S1_jj_param_2,
	.param .u32 _ZN2cs3gpu23cuda_kernel_matrix_multEPfS1_S1_jj_param_3,
	.param .u32 _ZN2cs3gpu23cuda_kernel_matrix_multEPfS1_S1_jj_param_4
)
{
	.reg .pred 	%p<4>;
	.reg .b32 	%r<12>;
	.reg .b32 	%f<4>;
	.reg .b64 	%rd<11>;

	ld.param.u64 	%rd1, [_ZN2cs3gpu23cuda_kernel_matrix_multEPfS1_S1_jj_param_0];
	ld.param.u64 	%rd2, [_ZN2cs3gpu23cuda_kernel_matrix_multEPfS1_S1_jj_param_1];
	ld.param.u64 	%rd3, [_ZN2cs3gpu23cuda_kernel_matrix_multEPfS1_S1_jj_param_2];
	ld.param.u32 	%r4, [_ZN2cs3gpu23cuda_kernel_matrix_multEPfS1_S1_jj_param_3];
	ld.param.u32 	%r3, [_ZN2cs3gpu23cuda_kernel_matrix_multEPfS1_S1_jj_param_4];
	mov.u32 	%r5, %ctaid.y;
	mov.u32 	%r6, %ntid.y;
	mov.u32 	%r7, %tid.y;
	mad.lo.s32 	%r1, %r5, %r6, %r7;
	mov.u32 	%r8, %ctaid.x;
	mov.u32 	%r9, %ntid.x;
	mov.u32 	%r10, %tid.x;
	mad.lo.s32 	%r2, %r8, %r9, %r10;
	setp.ge.u32 	%p1, %r1, %r4;
	setp.ge.u32 	%p2, %r2, %r3;
	or.pred  	%p3, %p1, %p2;
	@%p3 bra 	$L__BB0_2;
	cvta.to.global.u64 	%rd4, %rd1;
	cvta.to.global.u64 	%rd5, %rd2;
	cvta.to.global.u64 	%rd6, %rd3;
	mad.lo.s32 	%r11, %r3, %r1, %r2;
	mul.wide.u32 	%rd7, %r11, 4;
	add.s64 	%rd8, %rd4, %rd7;
	ld.global.f32 	%f1, [%rd8];
	add.s64 	%rd9, %rd5, %rd7;
	ld.global.f32 	%f2, [%rd9];
	mul.f32 	%f3, %f1, %f2;
	add.s64 	%rd10, %rd6, %rd7;
	st.global.f32 	[%rd10], %f3;
$L__BB0_2:
	ret;

}
	// .globl	_ZN2cs3gpu23cuda_kernel_vector_multEPfS1_S1_j
.visible .entry _ZN2cs3gpu23cuda_kernel_vector_multEPfS1_S1_j(
	.param .u64 .ptr .align 1 _ZN2cs3gpu23cuda_kernel_vector_multEPfS1_S1_j_param_0,
	.param .u64 .ptr .align 1 _ZN2cs3gpu23cuda_kernel_vector_multEPfS1_S1_j_param_1,
	.param .u64 .ptr .align 1 _ZN2cs3gpu23cuda_kernel_vector_multEPfS1_S1_j_param_2,
	.param .u32 _ZN2cs3gpu23cuda_kernel_vector_multEPfS1_S1_j_param_3
)
{
	.reg .pred 	%p<2>;
	.reg .b32 	%r<6>;
	.reg .b32 	%f<4>;
	.reg .b64 	%rd<11>;

	ld.param.u64 	%rd1, [_ZN2cs3gpu23cuda_kernel_vector_multEPfS1_S1_j_param_0];
	ld.param.u64 	%rd2, [_ZN2cs3gpu23cuda_kernel_vector_multEPfS1_S1_j_param_1];
	ld.param.u64 	%rd3, [_ZN2cs3gpu23cuda_kernel_vector_multEPfS1_S1_j_param_2];
	ld.param.u32 	%r2, [_ZN2cs3gpu23cuda_kernel_vector_multEPfS1_S1_j_param_3];
	mov.u32 	%r3, %ctaid.x;
	mov.u32 	%r4, %ntid.x;
	mov.u32 	%r5, %tid.x;
	mad.lo.s32 	%r1, %r3, %r4, %r5;
	setp.ge.u32 	%p1, %r1, %r2;
	@%p1 bra 	$L__BB1_2;
	cvta.to.global.u64 	%rd4, %rd1;
	cvta.to.global.u64 	%rd5, %rd2;
	cvta.to.global.u64 	%rd6, %rd3;
	mul.wide.u32 	%rd7, %r1, 4;
	add.s64 	%rd8, %rd4, %rd7;
	ld.global.f32 	%f1, [%rd8];
	add.s64 	%rd9, %rd5, %rd7;
	ld.global.f32 	%f2, [%rd9];
	mul.f32 	%f3, %f1, %f2;
	add.s64 	%rd10, %rd6, %rd7;
	st.global.f32 	[%rd10], %f3;
$L__BB1_2:
	ret;

}
	// .globl	_ZN2cs3gpu22cuda_kernel_vector_divEPfS1_S1_j
.visible .entry _ZN2cs3gpu22cuda_kernel_vector_divEPfS1_S1_j(
	.param .u64 .ptr .align 1 _ZN2cs3gpu22cuda_kernel_vector_divEPfS1_S1_j_param_0,
	.param .u64 .ptr .align 1 _ZN2cs3gpu22cuda_kernel_vector_divEPfS1_S1_j_param_1,
	.param .u64 .ptr .align 1 _ZN2cs3gpu22cuda_kernel_vector_divEPfS1_S1_j_param_2,
	.param .u32 _ZN2cs3gpu22cuda_kernel_vector_divEPfS1_S1_j_param_3
)
{
	.reg .pred 	%p<2>;
	.reg .b32 	%r<6>;
	.reg .b32 	%f<4>;
	.reg .b64 	%rd<11>;

	ld.param.u64 	%rd1, [_ZN2cs3gpu22cuda_kernel_vector_divEPfS1_S1_j_param_0];
	ld.param.u64 	%rd2, [_ZN2cs3gpu22cuda_kernel_vector_divEPfS1_S1_j_param_1];
	ld.param.u64 	%rd3, [_ZN2cs3gpu22cuda_kernel_vector_divEPfS1_S1_j_param_2];
	ld.param.u32 	%r2, [_ZN2cs3gpu22cuda_kernel_vector_divEPfS1_S1_j_param_3];
	mov.u32 	%r3, %ctaid.x;
	mov.u32 	%r4, %ntid.x;
	mov.u32 	%r5, %tid.x;
	mad.lo.s32 	%r1, %r3, %r4, %r5;
	setp.ge.u32 	%p1, %r1, %r2;
	@%p1 bra 	$L__BB2_2;
	cvta.to.global.u64 	%rd4, %rd1;
	cvta.to.global.u64 	%rd5, %rd2;
	cvta.to.global.u64 	%rd6, %rd3;
	mul.wide.u32 	%rd7, %r1, 4;
	add.s64 	%rd8, %rd4, %rd7;
	ld.global.f32 	%f1, [%rd8];
	add.s64 	%rd9, %rd5, %rd7;
	ld.global.f32 	%f2, [%rd9];
	div.rn.f32 	%f3, %f1, %f2;
	add.s64 	%rd10, %rd6, %rd7;
	st.global.f32 	[%rd10], %f3;
$L__BB2_2:
	ret;

}
	// .globl	_ZN2cs3gpu17kernel_vector_powEPffS1_j
.visible .entry _ZN2cs3gpu17kernel_vector_powEPffS1_j(
	.param .u64 .ptr .align 1 _ZN2cs3gpu17kernel_vector_powEPffS1_j_param_0,
	.param .f32 _ZN2cs3gpu17kernel_vector_powEPffS1_j_param_1,
	.param .u64 .ptr .align 1 _ZN2cs3gpu17kernel_vector_powEPffS1_j_param_2,
	.param .u32 _ZN2cs3gpu17kernel_vector_powEPffS1_j_param_3
)
{
	.reg .pred 	%p<23>;
	.reg .b32 	%r<20>;
	.reg .b32 	%f<77>;
	.reg .b64 	%rd<9>;

	ld.param.u64 	%rd1, [_ZN2cs3gpu17kernel_vector_powEPffS1_j_param_0];
	ld.param.f32 	%f10, [_ZN2cs3gpu17kernel_vector_powEPffS1_j_param_1];
	ld.param.u64 	%rd2, [_ZN2cs3gpu17kernel_vector_powEPffS1_j_param_2];
	ld.param.u32 	%r2, [_ZN2cs3gpu17kernel_vector_powEPffS1_j_param_3];
	mov.u32 	%r3, %ctaid.x;
	mov.u32 	%r4, %ntid.x;
	mov.u32 	%r5, %tid.x;
	mad.lo.s32 	%r1, %r3, %r4, %r5;
	setp.ge.u32 	%p1, %r1, %r2;
	mov.f32 	%f76, 0f3F800000;
	@%p1 bra 	$L__BB3_10;
	cvta.to.global.u64 	%rd3, %rd1;
	mul.wide.u32 	%rd4, %r1, 4;
	add.s64 	%rd5, %rd3, %rd4;
	ld.global.f32 	%f1, [%rd5];
	mul.f32 	%f12, %f10, 0f3F000000;
	cvt.rzi.f32.f32 	%f13, %f12;
	add.f32 	%f14, %f13, %f13;
	sub.f32 	%f15, %f10, %f14;
	abs.f32 	%f2, %f15;
	abs.f32 	%f3, %f1;
	setp.lt.f32 	%p2, %f3, 0f00800000;
	mul.f32 	%f16, %f3, 0f4B800000;
	selp.f32 	%f17, %f16, %f3, %p2;
	selp.f32 	%f18, 0fC1C00000, 0f00000000, %p2;
	mov.b32 	%r6, %f17;
	add.s32 	%r7, %r6, -1060439283;
	and.b32  	%r8, %r7, -8388608;
	sub.s32 	%r9, %r6, %r8;
	mov.b32 	%f19, %r9;
	cvt.rn.f32.s32 	%f20, %r8;
	fma.rn.f32 	%f21, %f20, 0f34000000, %f18;
	add.f32 	%f22, %f19, 0fBF800000;
	add.f32 	%f23, %f19, 0f3F800000;
	rcp.approx.ftz.f32 	%f24, %f23;
	add.f32 	%f25, %f22, %f22;
	mul.f32 	%f26, %f25, %f24;
	mul.f32 	%f27, %f26, %f26;
	sub.f32 	%f28, %f22, %f26;
	add.f32 	%f29, %f28, %f28;
	neg.f32 	%f30, %f26;
	fma.rn.f32 	%f31, %f30, %f22, %f29;
	mul.rn.f32 	%f32, %f24, %f31;
	fma.rn.f32 	%f33, %f27, 0f3A2C32E4, 0f3B52E7DB;
	fma.rn.f32 	%f34, %f33, %f27, 0f3C93BB73;
	fma.rn.f32 	%f35, %f34, %f27, 0f3DF6384F;
	mul.rn.f32 	%f36, %f35, %f27;
	fma.rn.f32 	%f37, %f26, 0f3FB8AA3B, %f21;
	sub.f32 	%f38, %f21, %f37;
	fma.rn.f32 	%f39, %f26, 0f3FB8AA3B, %f38;
	fma.rn.f32 	%f40, %f32, 0f3FB8AA3B, %f39;
	fma.rn.f32 	%f41, %f26, 0f32A55E34, %f40;
	mul.f32 	%f42, %f36, 0f40400000;
	fma.rn.f32 	%f43, %f42, %f32, %f41;
	fma.rn.f32 	%f44, %f36, %f26, %f43;
	add.rn.f32 	%f45, %f37, %f44;
	neg.f32 	%f46, %f37;
	add.rn.f32 	%f47, %f45, %f46;
	neg.f32 	%f48, %f47;
	add.rn.f32 	%f49, %f44, %f48;
	mul.rn.f32 	%f50, %f45, %f10;
	neg.f32 	%f51, %f50;
	fma.rn.f32 	%f52, %f45, %f10, %f51;
	fma.rn.f32 	%f53, %f49, %f10, %f52;
	cvt.rni.f32.f32 	%f54, %f50;
	sub.f32 	%f55, %f50, %f54;
	add.f32 	%f56, %f55, %f53;
	fma.rn.f32 	%f57, %f56, 0f391FCB8E, 0f3AAF85ED;
	fma.rn.f32 	%f58, %f57, %f56, 0f3C1D9856;
	fma.rn.f32 	%f59, %f58, %f56, 0f3D6357BB;
	fma.rn.f32 	%f60, %f59, %f56, 0f3E75FDEC;
	fma.rn.f32 	%f61, %f60, %f56, 0f3F317218;
	fma.rn.f32 	%f62, %f61, %f56, 0f3F800000;
	cvt.rzi.s32.f32 	%r10, %f54;
	setp.gt.f32 	%p3, %f54, 0f00000000;
	selp.b32 	%r11, 0, -2097152000, %p3;
	add.s32 	%r12, %r11, 2130706432;
	mov.b32 	%f63, %r12;
	mul.f32 	%f64, %f62, %f63;
	shl.b32 	%r13, %r10, 23;
	sub.s32 	%r14, %r13, %r11;
	mov.b32 	%f65, %r14;
	mul.f32 	%f66, %f64, %f65;
	abs.f32 	%f67, %f50;
	setp.gt.f32 	%p4, %f67, 0f43180000;
	setp.lt.f32 	%p5, %f50, 0f00000000;
	selp.f32 	%f68, 0f00000000, 0f7F800000, %p5;
	selp.f32 	%f4, %f68, %f66, %p4;
	setp.eq.f32 	%p6, %f1, 0f3F800000;
	setp.eq.f32 	%p7, %f10, 0f00000000;
	or.pred  	%p8, %p7, %p6;
	@%p8 bra 	$L__BB3_9;
	setp.num.f32 	%p9, %f3, %f3;
	abs.f32 	%f69, %f10;
	setp.num.f32 	%p10, %f69, %f69;
	and.pred  	%p11, %p9, %p10;
	@%p11 bra 	$L__BB3_4;
	add.rn.f32 	%f76, %f1, %f10;
	bra.uni 	$L__BB3_9;
$L__BB3_4:
	setp.neu.f32 	%p12, %f1, 0f00000000;
	setp.neu.f32 	%p13, %f3, 0f7F800000;
	and.pred  	%p14, %p12, %p13;
	@%p14 bra 	$L__BB3_6;
	setp.neu.f32 	%p21, %f2, 0f3F800000;
	add.f32 	%f74, %f1, %f1;
	mov.b32 	%r15, %f74;
	setp.lt.f32 	%p22, %f10, 0f00000000;
	xor.b32  	%r16, %r15, 2139095040;
	selp.b32 	%r17, %r16, %r15, %p22;
	and.b32  	%r18, %r17, 2147483647;
	selp.b32 	%r19, %r18, %r17, %p21;
	mov.b32 	%f76, %r19;
	bra.uni 	$L__BB3_9;
$L__BB3_6:
	setp.eq.f32 	%p15, %f1, 0fBF800000;
	setp.eq.f32 	%p16, %f69, 0f7F800000;
	and.pred  	%p17, %p15, %p16;
	@%p17 bra 	$L__BB3_9;
	setp.geu.f32 	%p18, %f1, 0f00000000;
	mov.f32 	%f76, %f4;
	@%p18 bra 	$L__BB3_9;
	setp.neu.f32 	%p19, %f2, 0f3F800000;
	neg.f32 	%f71, %f4;
	selp.f32 	%f72, %f4, %f71, %p19;
	cvt.rmi.f32.f32 	%f73, %f10;
	setp.neu.f32 	%p20, %f10, %f73;
	selp.f32 	%f76, 0f7FFFFFFF, %f72, %p20;
$L__BB3_9:
	cvta.to.global.u64 	%rd6, %rd2;
	add.s64 	%rd8, %rd6, %rd4;
	st.global.f32 	[%rd8], %f76;
$L__BB3_10:
	ret;

}
	// .globl	_ZN2cs3gpu25kernel_broadcast_sum_rowsEPfS1_S1_jj
.visible .entry _ZN2cs3gpu25kernel_broadcast_sum_rowsEPfS1_S1_jj(
	.param .u64 .ptr .align 1 _ZN2cs3gpu25kernel_broadcast_sum_rowsEPfS1_S1_jj_param_0,
	.param .u64 .ptr .align 1 _ZN2cs3gpu25kernel_broadcast_sum_rowsEPfS1_S1_jj_param_1,
	.param .u64 .ptr .align 1 _ZN2cs3gpu25kernel_broadcast_sum_rowsEPfS1_S1_jj_param_2,
	.param .u32 _ZN2cs3gpu25kernel_broadcast_sum_rowsEPfS1_S1_jj_param_3,
	.param .u32 _ZN2cs3gpu25kernel_broadcast_sum_rowsEPfS1_S1_jj_param_4
)
{
	.reg .pred 	%p<4>;
	.reg .b32 	%r<12>;
	.reg .b32 	%f<4>;
	.reg .b64 	%rd<12>;

	ld.param.u64 	%rd1, [_ZN2cs3gpu25kernel_broadcast_sum_rowsEPfS1_S1_jj_param_0];
	ld.param.u64 	%rd2, [_ZN2cs3gpu25kernel_broadcast_sum_rowsEPfS1_S1_jj_param_1];
	ld.param.u64 	%rd3, [_ZN2cs3gpu25kernel_broadcast_sum_rowsEPfS1_S1_jj_param_2];
	ld.param.u32 	%r4, [_ZN2cs3gpu25kernel_broadcast_sum_rowsEPfS1_S1_jj_param_3];
	ld.param.u32 	%r3, [_ZN2cs3gpu25kernel_broadcast_sum_rowsEPfS1_S1_jj_param_4];
	mov.u32 	%r5, %ctaid.y;
	mov.u32 	%r6, %ntid.y;
	mov.u32 	%r7, %tid.y;
	mad.lo.s32 	%r1, %r5, %r6, %r7;
	mov.u32 	%r8, %ctaid.x;
	mov.u32 	%r9, %ntid.x;
	mov.u32 	%r10, %tid.x;
	mad.lo.s32 	%r2, %r8, %r9, %r10;
	setp.ge.u32 	%p1, %r1, %r4;
	setp.ge.u32 	%p2, %r2, %r3;
	or.pred  	%p3, %p1, %p2;
	@%p3 bra 	$L__BB4_2;
	cvta.to.global.u64 	%rd4, %rd1;
	cvta.to.global.u64 	%rd5, %rd2;
	cvta.to.global.u64 	%rd6, %rd3;
	mad.lo.s32 	%r11, %r3, %r1, %r2;
	mul.wide.u32 	%rd7, %r11, 4;
	add.s64 	%rd8, %rd4, %rd7;
	ld.global.f32 	%f1, [%rd8];
	mul.wide.u32 	%rd9, %r2, 4;
	add.s64 	%rd10, %rd5, %rd9;
	ld.global.f32 	%f2, [%rd10];
	add.f32 	%f3, %f1, %f2;
	add.s64 	%rd11, %rd6, %rd7;
	st.global.f32 	[%rd11], %f3;
$L__BB4_2:
	ret;

}


// ===== COMPILED SASS (sm_100) =====

	.target	sm_100

	.elftype	@"ET_EXEC"


//--------------------- .note.nv.tkinfo           --------------------------
	.section	.note.nv.tkinfo,"",@"SHT_NOTE"
	.sectionflags	@"SHF_NOTE_NV_TKINFO"
	.tkinfo
        /*0018*/ 	.word	0x00000002
        /*0030*/ 	.string	""
        /*0030*/ 	.string	"ptxas"
        /*0030*/ 	.string	"Cuda compilation tools, release 13.0, V13.0.88"
        /*0030*/ 	.string	"Build cuda_13.0.r13.0/compiler.36424714_0"
        /*0030*/ 	.string	"-arch sm_100 -m 64 "



//--------------------- .note.nv.cuinfo           --------------------------
	.section	.note.nv.cuinfo,"",@"SHT_NOTE"
	.sectionflags	@"SHF_NOTE_NV_CUINFO"
        /*0018*/ 	.short	0x0002
        /*001a*/ 	.short	0x0064
        /*001c*/ 	.short	0x0082
	.zero		2


//--------------------- .nv.info                  --------------------------
	.section	.nv.info,"",@"SHT_CUDA_INFO"
	.align	4


	//----- nvinfo : EIATTR_REGCOUNT
	.align		4
        /*0000*/ 	.byte	0x04, 0x2f
        /*0002*/ 	.short	(.L_1 - .L_0)
	.align		4
.L_0:
        /*0004*/ 	.word	index@(_ZN2cs3gpu23cuda_kernel_matrix_multEPfS1_S1_jj)
        /*0008*/ 	.word	0x0000000c


	//----- nvinfo : EIATTR_FRAME_SIZE
	.align		4
.L_1:
        /*000c*/ 	.byte	0x04, 0x11
        /*000e*/ 	.short	(.L_3 - .L_2)
	.align		4
.L_2:
        /*0010*/ 	.word	index@(_ZN2cs3gpu23cuda_kernel_matrix_multEPfS1_S1_jj)
        /*0014*/ 	.word	0x00000000


	//----- nvinfo : EIATTR_REGCOUNT
	.align		4
.L_3:
        /*0018*/ 	.byte	0x04, 0x2f
        /*001a*/ 	.short	(.L_5 - .L_4)
	.align		4
.L_4:
        /*001c*/ 	.word	index@(_ZN2cs3gpu23cuda_kernel_vector_multEPfS1_S1_j)
        /*0020*/ 	.word	0x0000000c


	//----- nvinfo : EIATTR_FRAME_SIZE
	.align		4
.L_5:
        /*0024*/ 	.byte	0x04, 0x11
        /*0026*/ 	.short	(.L_7 - .L_6)
	.align		4
.L_6:
        /*0028*/ 	.word	index@(_ZN2cs3gpu23cuda_kernel_vector_multEPfS1_S1_j)
        /*002c*/ 	.word	0x00000000


	//----- nvinfo : EIATTR_REGCOUNT
	.align		4
.L_7:
        /*0030*/ 	.byte	0x04, 0x2f
        /*0032*/ 	.short	(.L_9 - .L_8)
	.align		4
.L_8:
        /*0034*/ 	.word	index@(_ZN2cs3gpu22cuda_kernel_vector_divEPfS1_S1_j)
        /*0038*/ 	.word	0x00000010


	//----- nvinfo : EIATTR_FRAME_SIZE
	.align		4
.L_9:
        /*003c*/ 	.byte	0x04, 0x11
        /*003e*/ 	.short	(.L_11 - .L_10)
	.align		4
.L_10:
        /*0040*/ 	.word	index@($__internal_0_$__cuda_sm3x_div_rn_noftz_f32_slowpath)
        /*0044*/ 	.word	0x00000000


	//----- nvinfo : EIATTR_FRAME_SIZE
	.align		4
.L_11:
        /*0048*/ 	.byte	0x04, 0x11
        /*004a*/ 	.short	(.L_13 - .L_12)
	.align		4
.L_12:
        /*004c*/ 	.word	index@(_ZN2cs3gpu22cuda_kernel_vector_divEPfS1_S1_j)
        /*0050*/ 	.word	0x00000000


	//----- nvinfo : EIATTR_REGCOUNT
	.align		4
.L_13:
        /*0054*/ 	.byte	0x04, 0x2f
        /*0056*/ 	.short	(.L_15 - .L_14)
	.align		4
.L_14:
        /*0058*/ 	.word	index@(_ZN2cs3gpu17kernel_vector_powEPffS1_j)
        /*005c*/ 	.word	0x0000000f


	//----- nvinfo : EIATTR_FRAME_SIZE
	.align		4
.L_15:
        /*0060*/ 	.byte	0x04, 0x11
        /*0062*/ 	.short	(.L_17 - .L_16)
	.align		4
.L_16:
        /*0064*/ 	.word	index@(_ZN2cs3gpu17kernel_vector_powEPffS1_j)
        /*0068*/ 	.word	0x00000000


	//----- nvinfo : EIATTR_REGCOUNT
	.align		4
.L_17:
        /*006c*/ 	.byte	0x04, 0x2f
        /*006e*/ 	.short	(.L_19 - .L_18)
	.align		4
.L_18:
        /*0070*/ 	.word	index@(_ZN2cs3gpu25kernel_broadcast_sum_rowsEPfS1_S1_jj)
        /*0074*/ 	.word	0x0000000c


	//----- nvinfo : EIATTR_FRAME_SIZE
	.align		4
.L_19:
        /*0078*/ 	.byte	0x04, 0x11
        /*007a*/ 	.short	(.L_21 - .L_20)
	.align		4
.L_20:
        /*007c*/ 	.word	index@(_ZN2cs3gpu25kernel_broadcast_sum_rowsEPfS1_S1_jj)
        /*0080*/ 	.word	0x00000000


	//----- nvinfo : EIATTR_MIN_STACK_SIZE
	.align		4
.L_21:
        /*0084*/ 	.byte	0x04, 0x12
        /*0086*/ 	.short	(.L_23 - .L_22)
	.align		4
.L_22:
        /*0088*/ 	.word	index@(_ZN2cs3gpu25kernel_broadcast_sum_rowsEPfS1_S1_jj)
        /*008c*/ 	.word	0x00000000


	//----- nvinfo : EIATTR_MIN_STACK_SIZE
	.align		4
.L_23:
        /*0090*/ 	.byte	0x04, 0x12
        /*0092*/ 	.short	(.L_25 - .L_24)
	.align		4
.L_24:
        /*0094*/ 	.word	index@(_ZN2cs3gpu17kernel_vector_powEPffS1_j)
        /*0098*/ 	.word	0x00000000


	//----- nvinfo : EIATTR_MIN_STACK_SIZE
	.align		4
.L_25:
        /*009c*/ 	.byte	0x04, 0x12
        /*009e*/ 	.short	(.L_27 - .L_26)
	.align		4
.L_26:
        /*00a0*/ 	.word	index@(_ZN2cs3gpu22cuda_kernel_vector_divEPfS1_S1_j)
        /*00a4*/ 	.word	0x00000000


	//----- nvinfo : EIATTR_MIN_STACK_SIZE
	.align		4
.L_27:
        /*00a8*/ 	.byte	0x04, 0x12
        /*00aa*/ 	.short	(.L_29 - .L_28)
	.align		4
.L_28:
        /*00ac*/ 	.word	index@(_ZN2cs3gpu23cuda_kernel_vector_multEPfS1_S1_j)
        /*00b0*/ 	.word	0x00000000


	//----- nvinfo : EIATTR_MIN_STACK_SIZE
	.align		4
.L_29:
        /*00b4*/ 	.byte	0x04, 0x12
        /*00b6*/ 	.short	(.L_31 - .L_30)
	.align		4
.L_30:
        /*00b8*/ 	.word	index@(_ZN2cs3gpu23cuda_kernel_matrix_multEPfS1_S1_jj)
        /*00bc*/ 	.word	0x00000000
.L_31:


//--------------------- .nv.compat                --------------------------
	.section	.nv.compat,"",@"SHT_CUDA_COMPAT_INFO"
	.align	4
        /*0000*/ 	.byte	0x02, 0x09, 0x00, 0x00, 0x02, 0x02, 0x01, 0x00, 0x02, 0x05, 0x05, 0x00, 0x03, 0x07, 0x01, 0x01
        /*0010*/ 	.byte	0x02, 0x03, 0x00, 0x00, 0x02, 0x06, 0x01, 0x00, 0x04, 0x0b, 0x08, 0x00, 0x01, 0x00, 0x00, 0x00
        /*0020*/ 	.byte	0x00, 0x00, 0x00, 0x00


//--------------------- .nv.info._ZN2cs3gpu25kernel_broadcast_sum_rowsEPfS1_S1_jj --------------------------
	.section	.nv.info._ZN2cs3gpu25kernel_broadcast_sum_rowsEPfS1_S1_jj,"",@"SHT_CUDA_INFO"
	.sectionflags	@""
	.align	4


	//----- nvinfo : EIATTR_CUDA_API_VERSION
	.align		4
        /*0000*/ 	.byte	0x04, 0x37
        /*0002*/ 	.short	(.L_33 - .L_32)
.L_32:
        /*0004*/ 	.word	0x00000082


	//----- nvinfo : EIATTR_KPARAM_INFO
	.align		4
.L_33:
        /*0008*/ 	.byte	0x04, 0x17
        /*000a*/ 	.short	(.L_35 - .L_34)
.L_34:
        /*000c*/ 	.word	0x00000000
        /*0010*/ 	.short	0x0004
        /*0012*/ 	.short	0x001c
        /*0014*/ 	.byte	0x00, 0xf0, 0x11, 0x00


	//----- nvinfo : EIATTR_KPARAM_INFO
	.align		4
.L_35:
        /*0018*/ 	.byte	0x04, 0x17
        /*001a*/ 	.short	(.L_37 - .L_36)
.L_36:
        /*001c*/ 	.word	0x00000000
        /*0020*/ 	.short	0x0003
        /*0022*/ 	.short	0x0018
        /*0024*/ 	.byte	0x00, 0xf0, 0x11, 0x00


	//----- nvinfo : EIATTR_KPARAM_INFO
	.align		4
.L_37:
        /*0028*/ 	.byte	0x04, 0x17
        /*002a*/ 	.short	(.L_39 - .L_38)
.L_38:
        /*002c*/ 	.word	0x00000000
        /*0030*/ 	.short	0x0002
        /*0032*/ 	.short	0x0010
        /*0034*/ 	.byte	0x00, 0xf5, 0x21, 0x00


	//----- nvinfo : EIATTR_KPARAM_INFO
	.align		4
.L_39:
        /*0038*/ 	.byte	0x04, 0x17
        /*003a*/ 	.short	(.L_41 - .L_40)
.L_40:
        /*003c*/ 	.word	0x00000000
        /*0040*/ 	.short	0x0001
        /*0042*/ 	.short	0x0008
        /*0044*/ 	.byte	0x00, 0xf5, 0x21, 0x00


	//----- nvinfo : EIATTR_KPARAM_INFO
	.align		4
.L_41:
        /*0048*/ 	.byte	0x04, 0x17
        /*004a*/ 	.short	(.L_43 - .L_42)
.L_42:
        /*004c*/ 	.word	0x00000000
        /*0050*/ 	.short	0x0000
        /*0052*/ 	.short	0x0000
        /*0054*/ 	.byte	0x00, 0xf5, 0x21, 0x00


	//----- nvinfo : EIATTR_SPARSE_MMA_MASK
	.align		4
.L_43:
        /*0058*/ 	.byte	0x03, 0x50
        /*005a*/ 	.short	0x0000


	//----- nvinfo : EIATTR_MAXREG_COUNT
	.align		4
        /*005c*/ 	.byte	0x03, 0x1b
        /*005e*/ 	.short	0x00ff


	//----- nvinfo : EIATTR_MERCURY_ISA_VERSION
	.align		4
        /*0060*/ 	.byte	0x03, 0x5f
        /*0062*/ 	.short	0x0101


	//----- nvinfo : EIATTR_VRC_CTA_INIT_COUNT
	.align		4
        /*0064*/ 	.byte	0x02, 0x4a
	.zero		1
	.zero		1


	//----- nvinfo : EIATTR_EXIT_INSTR_OFFSETS
	.align		4
        /*0068*/ 	.byte	0x04, 0x1c
        /*006a*/ 	.short	(.L_45 - .L_44)


	//   ....[0]....
.L_44:
        /*006c*/ 	.word	0x000000c0


	//   ....[1]....
        /*0070*/ 	.word	0x00000190


	//----- nvinfo : EIATTR_CBANK_PARAM_SIZE
	.align		4
.L_45:
        /*0074*/ 	.byte	0x03, 0x19
        /*0076*/ 	.short	0x0020


	//----- nvinfo : EIATTR_PARAM_CBANK
	.align		4
        /*0078*/ 	.byte	0x04, 0x0a
        /*007a*/ 	.short	(.L_47 - .L_46)
	.align		4
.L_46:
        /*007c*/ 	.word	index@(.nv.constant0._ZN2cs3gpu25kernel_broadcast_sum_rowsEPfS1_S1_jj)
        /*0080*/ 	.short	0x0380
        /*0082*/ 	.short	0x0020


	//----- nvinfo : EIATTR_SW_WAR
	.align		4
.L_47:
        /*0084*/ 	.byte	0x04, 0x36
        /*0086*/ 	.short	(.L_49 - .L_48)
.L_48:
        /*0088*/ 	.word	0x00000008
.L_49:


//--------------------- .nv.info._ZN2cs3gpu17kernel_vector_powEPffS1_j --------------------------
	.section	.nv.info._ZN2cs3gpu17kernel_vector_powEPffS1_j,"",@"SHT_CUDA_INFO"
	.sectionflags	@""
	.align	4


	//----- nvinfo : EIATTR_CUDA_API_VERSION
	.align		4
        /*0000*/ 	.byte	0x04, 0x37
        /*0002*/ 	.short	(.L_51 - .L_50)
.L_50:
        /*0004*/ 	.word	0x00000082


	//----- nvinfo : EIATTR_KPARAM_INFO
	.align		4
.L_51:
        /*0008*/ 	.byte	0x04, 0x17
        /*000a*/ 	.short	(.L_53 - .L_52)
.L_52:
        /*000c*/ 	.word	0x00000000
        /*0010*/ 	.short	0x0003
        /*0012*/ 	.short	0x0018
        /*0014*/ 	.byte	0x00, 0xf0, 0x11, 0x00


	//----- nvinfo : EIATTR_KPARAM_INFO
	.align		4
.L_53:
        /*0018*/ 	.byte	0x04, 0x17
        /*001a*/ 	.short	(.L_55 - .L_54)
.L_54:
        /*001c*/ 	.word	0x00000000
        /*0020*/ 	.short	0x0002
        /*0022*/ 	.short	0x0010
        /*0024*/ 	.byte	0x00, 0xf5, 0x21, 0x00


	//----- nvinfo : EIATTR_KPARAM_INFO
	.align		4
.L_55:
        /*0028*/ 	.byte	0x04, 0x17
        /*002a*/ 	.short	(.L_57 - .L_56)
.L_56:
        /*002c*/ 	.word	0x00000000
        /*0030*/ 	.short	0x0001
        /*0032*/ 	.short	0x0008
        /*0034*/ 	.byte	0x00, 0xf0, 0x11, 0x00


	//----- nvinfo : EIATTR_KPARAM_INFO
	.align		4
.L_57:
        /*0038*/ 	.byte	0x04, 0x17
        /*003a*/ 	.short	(.L_59 - .L_58)
.L_58:
        /*003c*/ 	.word	0x00000000
        /*0040*/ 	.short	0x0000
        /*0042*/ 	.short	0x0000
        /*0044*/ 	.byte	0x00, 0xf5, 0x21, 0x00


	//----- nvinfo : EIATTR_SPARSE_MMA_MASK
	.align		4
.L_59:
        /*0048*/ 	.byte	0x03, 0x50
        /*004a*/ 	.short	0x0000


	//----- nvinfo : EIATTR_MAXREG_COUNT
	.align		4
        /*004c*/ 	.byte	0x03, 0x1b
        /*004e*/ 	.short	0x00ff


	//----- nvinfo : EIATTR_MERCURY_ISA_VERSION
	.align		4
        /*0050*/ 	.byte	0x03, 0x5f
        /*0052*/ 	.short	0x0101


	//----- nvinfo : EIATTR_VRC_CTA_INIT_COUNT
	.align		4
        /*0054*/ 	.byte	0x02, 0x4a
	.zero		1
	.zero		1


	//----- nvinfo : EIATTR_EXIT_INSTR_OFFSETS
	.align		4
        /*0058*/ 	.byte	0x04, 0x1c
        /*005a*/ 	.short	(.L_61 - .L_60)


	//   ....[0]....
.L_60:
        /*005c*/ 	.word	0x00000070


	//   ....[1]....
        /*0060*/ 	.word	0x000006b0


	//----- nvinfo : EIATTR_CRS_STACK_SIZE
	.align		4
.L_61:
        /*0064*/ 	.byte	0x04, 0x1e
        /*0066*/ 	.short	(.L_63 - .L_62)
.L_62:
        /*0068*/ 	.word	0x00000000


	//----- nvinfo : EIATTR_CBANK_PARAM_SIZE
	.align		4
.L_63:
        /*006c*/ 	.byte	0x03, 0x19
        /*006e*/ 	.short	0x001c


	//----- nvinfo : EIATTR_PARAM_CBANK
	.align		4
        /*0070*/ 	.byte	0x04, 0x0a
        /*0072*/ 	.short	(.L_65 - .L_64)
	.align		4
.L_64:
        /*0074*/ 	.word	index@(.nv.constant0._ZN2cs3gpu17kernel_vector_powEPffS1_j)
        /*0078*/ 	.short	0x0380
        /*007a*/ 	.short	0x001c


	//----- nvinfo : EIATTR_SW_WAR
	.align		4
.L_65:
        /*007c*/ 	.byte	0x04, 0x36
        /*007e*/ 	.short	(.L_67 - .L_66)
.L_66:
        /*0080*/ 	.word	0x00000008
.L_67:


//--------------------- .nv.info._ZN2cs3gpu22cuda_kernel_vector_divEPfS1_S1_j --------------------------
	.section	.nv.info._ZN2cs3gpu22cuda_kernel_vector_divEPfS1_S1_j,"",@"SHT_CUDA_INFO"
	.sectionflags	@""
	.align	4


	//----- nvinfo : EIATTR_CUDA_API_VERSION
	.align		4
        /*0000*/ 	.byte	0x04, 0x37
        /*0002*/ 	.short	(.L_69 - .L_68)
.L_68:
        /*0004*/ 	.word	0x00000082


	//----- nvinfo : EIATTR_KPARAM_INFO
	.align		4
.L_69:
        /*0008*/ 	.byte	0x04, 0x17
        /*000a*/ 	.short	(.L_71 - .L_70)
.L_70:
        /*000c*/ 	.word	0x00000000
        /*0010*/ 	.short	0x0003
        /*0012*/ 	.short	0x0018
        /*0014*/ 	.byte	0x00, 0xf0, 0x11, 0x00


	//----- nvinfo : EIATTR_KPARAM_INFO
	.align		4
.L_71:
        /*0018*/ 	.byte	0x04, 0x17
        /*001a*/ 	.short	(.L_73 - .L_72)
.L_72:
        /*001c*/ 	.word	0x00000000
        /*0020*/ 	.short	0x0002
        /*0022*/ 	.short	0x0010
        /*0024*/ 	.byte	0x00, 0xf5, 0x21, 0x00


	//----- nvinfo : EIATTR_KPARAM_INFO
	.align		4
.L_73:
        /*0028*/ 	.byte	0x04, 0x17
        /*002a*/ 	.short	(.L_75 - .L_74)
.L_74:
        /*002c*/ 	.word	0x00000000
        /*0030*/ 	.short	0x0001
        /*0032*/ 	.short	0x0008
        /*0034*/ 	.byte	0x00, 0xf5, 0x21, 0x00


	//----- nvinfo : EIATTR_KPARAM_INFO
	.align		4
.L_75:
        /*0038*/ 	.byte	0x04, 0x17
        /*003a*/ 	.short	(.L_77 - .L_76)
.L_76:
        /*003c*/ 	.word	0x00000000
        /*0040*/ 	.short	0x0000
        /*0042*/ 	.short	0x0000
        /*0044*/ 	.byte	0x00, 0xf5, 0x21, 0x00


	//----- nvinfo : EIATTR_SPARSE_MMA_MASK
	.align		4
.L_77:
        /*0048*/ 	.byte	0x03, 0x50
        /*004a*/ 	.short	0x0000


	//----- nvinfo : EIATTR_MAXREG_COUNT
	.align		4
        /*004c*/ 	.byte	0x03, 0x1b
        /*004e*/ 	.short	0x00ff


	//----- nvinfo : EIATTR_MERCURY_ISA_VERSION
	.align		4
        /*0050*/ 	.byte	0x03, 0x5f
        /*0052*/ 	.short	0x0101


	//----- nvinfo : EIATTR_VRC_CTA_INIT_COUNT
	.align		4
        /*0054*/ 	.byte	0x02, 0x4a
	.zero		1
	.zero		1


	//----- nvinfo : EIATTR_EXIT_INSTR_OFFSETS
	.align		4
        /*0058*/ 	.byte	0x04, 0x1c
        /*005a*/ 	.short	(.L_79 - .L_78)


	//   ....[0]....
.L_78:
        /*005c*/ 	.word	0x00000070


	//   ....[1]....
        /*0060*/ 	.word	0x000001f0


	//----- nvinfo : EIATTR_CRS_STACK_SIZE
	.align		4
.L_79:
        /*0064*/ 	.byte	0x04, 0x1e
        /*0066*/ 	.short	(.L_81 - .L_80)
.L_80:
        /*0068*/ 	.word	0x00000000


	//----- nvinfo : EIATTR_CBANK_PARAM_SIZE
	.align		4
.L_81:
        /*006c*/ 	.byte	0x03, 0x19
        /*006e*/ 	.short	0x001c


	//----- nvinfo : EIATTR_PARAM_CBANK
	.align		4
        /*0070*/ 	.byte	0x04, 0x0a
        /*0072*/ 	.short	(.L_83 - .L_82)
	.align		4
.L_82:
        /*0074*/ 	.word	index@(.nv.constant0._ZN2cs3gpu22cuda_kernel_vector_divEPfS1_S1_j)
        /*0078*/ 	.short	0x0380
        /*007a*/ 	.short	0x001c


	//----- nvinfo : EIATTR_SW_WAR
	.align		4
.L_83:
        /*007c*/ 	.byte	0x04, 0x36
        /*007e*/ 	.short	(.L_85 - .L_84)
.L_84:
        /*0080*/ 	.word	0x00000008
.L_85:


//--------------------- .nv.info._ZN2cs3gpu23cuda_kernel_vector_multEPfS1_S1_j --------------------------
	.section	.nv.info._ZN2cs3gpu23cuda_kernel_vector_multEPfS1_S1_j,"",@"SHT_CUDA_INFO"
	.sectionflags	@""
	.align	4


	//----- nvinfo : EIATTR_CUDA_API_VERSION
	.align		4
        /*0000*/ 	.byte	0x04, 0x37
        /*0002*/ 	.short	(.L_87 - .L_86)
.L_86:
        /*0004*/ 	.word	0x00000082


	//----- nvinfo : EIATTR_KPARAM_INFO
	.align		4
.L_87:
        /*0008*/ 	.byte	0x04, 0x17
        /*000a*/ 	.short	(.L_89 - .L_88)
.L_88:
        /*000c*/ 	.word	0x00000000
        /*0010*/ 	.short	0x0003
        /*0012*/ 	.short	0x0018
        /*0014*/ 	.byte	0x00, 0xf0, 0x11, 0x00


	//----- nvinfo : EIATTR_KPARAM_INFO
	.align		4
.L_89:
        /*0018*/ 	.byte	0x04, 0x17
        /*001a*/ 	.short	(.L_91 - .L_90)
.L_90:
        /*001c*/ 	.word	0x00000000
        /*0020*/ 	.short	0x0002
        /*0022*/ 	.short	0x0010
        /*0024*/ 	.byte	0x00, 0xf5, 0x21, 0x00


	//----- nvinfo : EIATTR_KPARAM_INFO
	.align		4
.L_91:
        /*0028*/ 	.byte	0x04, 0x17
        /*002a*/ 	.short	(.L_93 - .L_92)
.L_92:
        /*002c*/ 	.word	0x00000000
        /*0030*/ 	.short	0x0001
        /*0032*/ 	.short	0x0008
        /*0034*/ 	.byte	0x00, 0xf5, 0x21, 0x00


	//----- nvinfo : EIATTR_KPARAM_INFO
	.align		4
.L_93:
        /*0038*/ 	.byte	0x04, 0x17
        /*003a*/ 	.short	(.L_95 - .L_94)
.L_94:
        /*003c*/ 	.word	0x00000000
        /*0040*/ 	.short	0x0000
        /*0042*/ 	.short	0x0000
        /*0044*/ 	.byte	0x00, 0xf5, 0x21, 0x00


	//----- nvinfo : EIATTR_SPARSE_MMA_MASK
	.align		4
.L_95:
        /*0048*/ 	.byte	0x03, 0x50
        /*004a*/ 	.short	0x0000


	//----- nvinfo : EIATTR_MAXREG_COUNT
	.align		4
        /*004c*/ 	.byte	0x03, 0x1b
        /*004e*/ 	.short	0x00ff


	//----- nvinfo : EIATTR_MERCURY_ISA_VERSION
	.align		4
        /*0050*/ 	.byte	0x03, 0x5f
        /*0052*/ 	.short	0x0101


	//----- nvinfo : EIATTR_VRC_CTA_INIT_COUNT
	.align		4
        /*0054*/ 	.byte	0x02, 0x4a
	.zero		1
	.zero		1


	//----- nvinfo : EIATTR_EXIT_INSTR_OFFSETS
	.align		4
        /*0058*/ 	.byte	0x04, 0x1c
        /*005a*/ 	.short	(.L_97 - .L_96)


	//   ....[0]....
.L_96:
        /*005c*/ 	.word	0x00000070


	//   ....[1]....
        /*0060*/ 	.word	0x00000130


	//----- nvinfo : EIATTR_CBANK_PARAM_SIZE
	.align		4
.L_97:
        /*0064*/ 	.byte	0x03, 0x19
        /*0066*/ 	.short	0x001c


	//----- nvinfo : EIATTR_PARAM_CBANK
	.align		4
        /*0068*/ 	.byte	0x04, 0x0a
        /*006a*/ 	.short	(.L_99 - .L_98)
	.align		4
.L_98:
        /*006c*/ 	.word	index@(.nv.constant0._ZN2cs3gpu23cuda_kernel_vector_multEPfS1_S1_j)
        /*0070*/ 	.short	0x0380
        /*0072*/ 	.short	0x001c


	//----- nvinfo : EIATTR_SW_WAR
	.align		4
.L_99:
        /*0074*/ 	.byte	0x04, 0x36
        /*0076*/ 	.short	(.L_101 - .L_100)
.L_100:
        /*0078*/ 	.word	0x00000008
.L_101:


//--------------------- .nv.info._ZN2cs3gpu23cuda_kernel_matrix_multEPfS1_S1_jj --------------------------
	.section	.nv.info._ZN2cs3gpu23cuda_kernel_matrix_multEPfS1_S1_jj,"",@"SHT_CUDA_INFO"
	.sectionflags	@""
	.align	4


	//----- nvinfo : EIATTR_CUDA_API_VERSION
	.align		4
        /*0000*/ 	.byte	0x04, 0x37
        /*0002*/ 	.short	(.L_103 - .L_102)
.L_102:
        /*0004*/ 	.word	0x00000082


	//----- nvinfo : EIATTR_KPARAM_INFO
	.align		4
.L_103:
        /*0008*/ 	.byte	0x04, 0x17
        /*000a*/ 	.short	(.L_105 - .L_104)
.L_104:
        /*000c*/ 	.word	0x00000000
        /*0010*/ 	.short	0x0004
        /*0012*/ 	.short	0x001c
        /*0014*/ 	.byte	0x00, 0xf0, 0x11, 0x00


	//----- nvinfo : EIATTR_KPARAM_INFO
	.align		4
.L_105:
        /*0018*/ 	.byte	0x04, 0x17
        /*001a*/ 	.short	(.L_107 - .L_106)
.L_106:
        /*001c*/ 	.word	0x00000000
        /*0020*/ 	.short	0x0003
        /*0022*/ 	.short	0x0018
        /*0024*/ 	.byte	0x00, 0xf0, 0x11, 0x00


	//----- nvinfo : EIATTR_KPARAM_INFO
	.align		4
.L_107:
        /*0028*/ 	.byte	0x04, 0x17
        /*002a*/ 	.short	(.L_109 - .L_108)
.L_108:
        /*002c*/ 	.word	0x00000000
        /*0030*/ 	.short	0x0002
        /*0032*/ 	.short	0x0010
        /*0034*/ 	.byte	0x00, 0xf5, 0x21, 0x00


	//----- nvinfo : EIATTR_KPARAM_INFO
	.align		4
.L_109:
        /*0038*/ 	.byte	0x04, 0x17
        /*003a*/ 	.short	(.L_111 - .L_110)
.L_110:
        /*003c*/ 	.word	0x00000000
        /*0040*/ 	.short	0x0001
        /*0042*/ 	.short	0x0008
        /*0044*/ 	.byte	0x00, 0xf5, 0x21, 0x00


	//----- nvinfo : EIATTR_KPARAM_INFO
	.align		4
.L_111:
        /*0048*/ 	.byte	0x04, 0x17
        /*004a*/ 	.short	(.L_113 - .L_112)
.L_112:
        /*004c*/ 	.word	0x00000000
        /*0050*/ 	.short	0x0000
        /*0052*/ 	.short	0x0000
        /*0054*/ 	.byte	0x00, 0xf5, 0x21, 0x00


	//----- nvinfo : EIATTR_SPARSE_MMA_MASK
	.align		4
.L_113:
        /*0058*/ 	.byte	0x03, 0x50
        /*005a*/ 	.short	0x0000


	//----- nvinfo : EIATTR_MAXREG_COUNT
	.align		4
        /*005c*/ 	.byte	0x03, 0x1b
        /*005e*/ 	.short	0x00ff


	//----- nvinfo : EIATTR_MERCURY_ISA_VERSION
	.align		4
        /*0060*/ 	.byte	0x03, 0x5f
        /*0062*/ 	.short	0x0101


	//----- nvinfo : EIATTR_VRC_CTA_INIT_COUNT
	.align		4
        /*0064*/ 	.byte	0x02, 0x4a
	.zero		1
	.zero		1


	//----- nvinfo : EIATTR_EXIT_INSTR_OFFSETS
	.align		4
        /*0068*/ 	.byte	0x04, 0x1c
        /*006a*/ 	.short	(.L_115 - .L_114)


	//   ....[0]....
.L_114:
        /*006c*/ 	.word	0x000000c0


	//   ....[1]....
        /*0070*/ 	.word	0x00000190


	//----- nvinfo : EIATTR_CBANK_PARAM_SIZE
	.align		4
.L_115:
        /*0074*/ 	.byte	0x03, 0x19
        /*0076*/ 	.short	0x0020


	//----- nvinfo : EIATTR_PARAM_CBANK
	.align		4
        /*0078*/ 	.byte	0x04, 0x0a
        /*007a*/ 	.short	(.L_117 - .L_116)
	.align		4
.L_116:
        /*007c*/ 	.word	index@(.nv.constant0._ZN2cs3gpu23cuda_kernel_matrix_multEPfS1_S1_jj)
        /*0080*/ 	.short	0x0380
        /*0082*/ 	.short	0x0020


	//----- nvinfo : EIATTR_SW_WAR
	.align		4
.L_117:
        /*0084*/ 	.byte	0x04, 0x36
        /*0086*/ 	.short	(.L_119 - .L_118)
.L_118:
        /*0088*/ 	.word	0x00000008
.L_119:


//--------------------- .nv.callgraph             --------------------------
	.section	.nv.callgraph,"",@"SHT_CUDA_CALLGRAPH"
	.align	4
	.sectionentsize	8
	.align		4
        /*0000*/ 	.word	0x00000000
	.align		4
        /*0004*/ 	.word	0xffffffff
	.align		4
        /*0008*/ 	.word	0x00000000
	.align		4
        /*000c*/ 	.word	0xfffffffe
	.align		4
        /*0010*/ 	.word	0x00000000
	.align		4
        /*0014*/ 	.word	0xfffffffd
	.align		4
        /*0018*/ 	.word	0x00000000
	.align		4
        /*001c*/ 	.word	0xfffffffc


//--------------------- .text._ZN2cs3gpu25kernel_broadcast_sum_rowsEPfS1_S1_jj --------------------------
	.section	.text._ZN2cs3gpu25kernel_broadcast_sum_rowsEPfS1_S1_jj,"ax",@progbits
	.align	128
        .global         _ZN2cs3gpu25kernel_broadcast_sum_rowsEPfS1_S1_jj
        .type           _ZN2cs3gpu25kernel_broadcast_sum_rowsEPfS1_S1_jj,@function
        .size           _ZN2cs3gpu25kernel_broadcast_sum_rowsEPfS1_S1_jj,(.L_x_21 - _ZN2cs3gpu25kernel_broadcast_sum_rowsEPfS1_S1_jj)
        .other          _ZN2cs3gpu25kernel_broadcast_sum_rowsEPfS1_S1_jj,@"STO_CUDA_ENTRY STV_DEFAULT"
_ZN2cs3gpu25kernel_broadcast_sum_rowsEPfS1_S1_jj:
.text._ZN2cs3gpu25kernel_broadcast_sum_rowsEPfS1_S1_jj:
[----:B------:R-:W-:Y:S01]  /*0000*/  LDC R1, c[0x0][0x37c] ;  /* 0x0000df00ff017b82 */ /* 0x000fe20000000800 */
[----:B------:R-:W0:Y:S07]  /*0010*/  S2R R2, SR_TID.X ;  /* 0x0000000000027919 */ /* 0x000e2e0000002100 */
[----:B------:R-:W1:Y:S01]  /*0020*/  LDC R0, c[0x0][0x364] ;  /* 0x0000d900ff007b82 */ /* 0x000e620000000800 */
[----:B------:R-:W2:Y:S01]  /*0030*/  LDCU.64 UR6, c[0x0][0x398] ;  /* 0x00007300ff0677ac */ /* 0x000ea20008000a00 */
[----:B------:R-:W1:Y:S06]  /*0040*/  S2R R3, SR_TID.Y ;  /* 0x0000000000037919 */ /* 0x000e6c0000002200 */
[----:B------:R-:W0:Y:S08]  /*0050*/  S2UR UR5, SR_CTAID.X ;  /* 0x00000000000579c3 */ /* 0x000e300000002500 */
[----:B------:R-:W0:Y:S08]  /*0060*/  LDC R7, c[0x0][0x360] ;  /* 0x0000d800ff077b82 */ /* 0x000e300000000800 */
[----:B------:R-:W1:Y:S01]  /*0070*/  S2UR UR4, SR_CTAID.Y ;  /* 0x00000000000479c3 */ /* 0x000e620000002600 */
[----:B0-----:R-:W-:-:S05]  /*0080*/  IMAD R7, R7, UR5, R2 ;  /* 0x0000000507077c24 */ /* 0x001fca000f8e0202 */
[----:B--2---:R-:W-:Y:S01]  /*0090*/  ISETP.GE.U32.AND P0, PT, R7, UR7, PT ;  /* 0x0000000707007c0c */ /* 0x004fe2000bf06070 */
[----:B-1----:R-:W-:-:S05]  /*00a0*/  IMAD R0, R0, UR4, R3 ;  /* 0x0000000400007c24 */ /* 0x002fca000f8e0203 */
[----:B------:R-:W-:-:S13]  /*00b0*/  ISETP.GE.U32.OR P0, PT, R0, UR6, P0 ;  /* 0x0000000600007c0c */ /* 0x000fda0008706470 */
[----:B------:R-:W-:Y:S05]  /*00c0*/  @P0 EXIT ;  /* 0x000000000000094d */ /* 0x000fea0003800000 */
[----:B------:R-:W0:Y:S01]  /*00d0*/  LDC.64 R4, c[0x0][0x388] ;  /* 0x0000e200ff047b82 */ /* 0x000e220000000a00 */
[----:B------:R-:W1:Y:S01]  /*00e0*/  LDCU.64 UR4, c[0x0][0x358] ;  /* 0x00006b00ff0477ac */ /* 0x000e620008000a00 */
[----:B------:R-:W-:-:S06]  /*00f0*/  IMAD R9, R0, UR7, R7 ;  /* 0x0000000700097c24 */ /* 0x000fcc000f8e0207 */
[----:B------:R-:W2:Y:S01]  /*0100*/  LDC.64 R2, c[0x0][0x380] ;  /* 0x0000e000ff027b82 */ /* 0x000ea20000000a00 */
[----:B0-----:R-:W-:-:S07]  /*0110*/  IMAD.WIDE.U32 R4, R7, 0x4, R4 ;  /* 0x0000000407047825 */ /* 0x001fce00078e0004 */
[----:B------:R-:W0:Y:S01]  /*0120*/  LDC.64 R6, c[0x0][0x390] ;  /* 0x0000e400ff067b82 */ /* 0x000e220000000a00 */
[----:B-1----:R-:W3:Y:S01]  /*0130*/  LDG.E R5, desc[UR4][R4.64] ;  /* 0x0000000404057981 */ /* 0x002ee2000c1e1900 */
[----:B--2---:R-:W-:-:S06]  /*0140*/  IMAD.WIDE.U32 R2, R9, 0x4, R2 ;  /* 0x0000000409027825 */ /* 0x004fcc00078e0002 */
[----:B------:R-:W3:Y:S01]  /*0150*/  LDG.E R2, desc[UR4][R2.64] ;  /* 0x0000000402027981 */ /* 0x000ee2000c1e1900 */
[----:B0-----:R-:W-:-:S04]  /*0160*/  IMAD.WIDE.U32 R6, R9, 0x4, R6 ;  /* 0x0000000409067825 */ /* 0x001fc800078e0006 */
[----:B---3--:R-:W-:-:S05]  /*0170*/  FADD R9, R2, R5 ;  /* 0x0000000502097221 */ /* 0x008fca0000000000 */
[----:B------:R-:W-:Y:S01]  /*0180*/  STG.E desc[UR4][R6.64], R9 ;  /* 0x0000000906007986 */ /* 0x000fe2000c101904 */
[----:B------:R-:W-:Y:S05]  /*0190*/  EXIT ;  /* 0x000000000000794d */ /* 0x000fea0003800000 */
.L_x_0:
[----:B------:R-:W-:-:S00]  /*01a0*/  BRA `(.L_x_0) ;  /* 0xfffffffc00fc7947 */ /* 0x000fc0000383ffff */
[----:B------:R-:W-:-:S00]  /*01b0*/  NOP ;  /* 0x0000000000007918 */ /* 0x000fc00000000000 */
        /* <DEDUP_REMOVED lines=12> */
.L_x_21:


//--------------------- .text._ZN2cs3gpu17kernel_vector_powEPffS1_j --------------------------
	.section	.text._ZN2cs3gpu17kernel_vector_powEPffS1_j,"ax",@progbits
	.align	128
        .global         _ZN2cs3gpu17kernel_vector_powEPffS1_j
        .type           _ZN2cs3gpu17kernel_vector_powEPffS1_j,@function
        .size           _ZN2cs3gpu17kernel_vector_powEPffS1_j,(.L_x_22 - _ZN2cs3gpu17kernel_vector_powEPffS1_j)
        .other          _ZN2cs3gpu17kernel_vector_powEPffS1_j,@"STO_CUDA_ENTRY STV_DEFAULT"
_ZN2cs3gpu17kernel_vector_powEPffS1_j:
.text._ZN2cs3gpu17kernel_vector_powEPffS1_j:
[----:B------:R-:W-:Y:S01]  /*0000*/  LDC R1, c[0x0][0x37c] ;  /* 0x0000df00ff017b82 */ /* 0x000fe20000000800 */
[----:B------:R-:W0:Y:S07]  /*0010*/  S2R R3, SR_TID.X ;  /* 0x0000000000037919 */ /* 0x000e2e0000002100 */
[----:B------:R-:W0:Y:S01]  /*0020*/  S2UR UR4, SR_CTAID.X ;  /* 0x00000000000479c3 */ /* 0x000e220000002500 */
[----:B------:R-:W1:Y:S07]  /*0030*/  LDCU UR5, c[0x0][0x398] ;  /* 0x00007300ff0577ac */ /* 0x000e6e0008000800 */
[----:B------:R-:W0:Y:S02]  /*0040*/  LDC R0, c[0x0][0x360] ;  /* 0x0000d800ff007b82 */ /* 0x000e240000000800 */
[----:B0-----:R-:W-:-:S05]  /*0050*/  IMAD R0, R0, UR4, R3 ;  /* 0x0000000400007c24 */ /* 0x001fca000f8e0203 */
[----:B-1----:R-:W-:-:S13]  /*0060*/  ISETP.GE.U32.AND P0, PT, R0, UR5, PT ;  /* 0x0000000500007c0c */ /* 0x002fda000bf06070 */
[----:B------:R-:W-:Y:S05]  /*0070*/  @P0 EXIT ;  /* 0x000000000000094d */ /* 0x000fea0003800000 */
[----:B------:R-:W0:Y:S01]  /*0080*/  LDC.64 R2, c[0x0][0x380] ;  /* 0x0000e000ff027b82 */ /* 0x000e220000000a00 */
[----:B------:R-:W1:Y:S01]  /*0090*/  LDCU.64 UR4, c[0x0][0x358] ;  /* 0x00006b00ff0477ac */ /* 0x000e620008000a00 */
[----:B0-----:R-:W-:-:S06]  /*00a0*/  IMAD.WIDE.U32 R2, R0, 0x4, R2 ;  /* 0x0000000400027825 */ /* 0x001fcc00078e0002 */
[----:B-1----:R-:W2:Y:S01]  /*00b0*/  LDG.E R2, desc[UR4][R2.64] ;  /* 0x0000000402027981 */ /* 0x002ea2000c1e1900 */
[----:B------:R-:W-:Y:S01]  /*00c0*/  HFMA2 R9, -RZ, RZ, 0.771484375, 0.21533203125 ;  /* 0x3a2c32e4ff097431 */ /* 0x000fe200000001ff */
[----:B------:R-:W-:Y:S01]  /*00d0*/  BSSY.RECONVERGENT B0, `(.L_x_1) ;  /* 0x000005a000007945 */ /* 0x000fe20003800200 */
[C---:B--2---:R-:W-:Y:S01]  /*00e0*/  FMUL R5, |R2|.reuse, 16777216 ;  /* 0x4b80000002057820 */ /* 0x044fe20000400200 */
[----:B------:R-:W-:-:S04]  /*00f0*/  FSETP.GEU.AND P0, PT, |R2|, 1.175494350822287508e-38, PT ;  /* 0x008000000200780b */ /* 0x000fc80003f0e200 */
[----:B------:R-:W-:Y:S02]  /*0100*/  FSEL R5, R5, |R2|, !P0 ;  /* 0x4000000205057208 */ /* 0x000fe40004000000 */
[----:B------:R-:W-:Y:S02]  /*0110*/  FSEL R3, RZ, -24, P0 ;  /* 0xc1c00000ff037808 */ /* 0x000fe40000000000 */
[----:B------:R-:W-:-:S04]  /*0120*/  IADD3 R4, PT, PT, R5, -0x3f3504f3, RZ ;  /* 0xc0cafb0d05047810 */ /* 0x000fc80007ffe0ff */
[----:B------:R-:W-:-:S04]  /*0130*/  LOP3.LUT R4, R4, 0xff800000, RZ, 0xc0, !PT ;  /* 0xff80000004047812 */ /* 0x000fc800078ec0ff */
[-C--:B------:R-:W-:Y:S02]  /*0140*/  IADD3 R5, PT, PT, R5, -R4.reuse, RZ ;  /* 0x8000000405057210 */ /* 0x080fe40007ffe0ff */
[----:B------:R-:W-:-:S03]  /*0150*/  I2FP.F32.S32 R4, R4 ;  /* 0x0000000400047245 */ /* 0x000fc60000201400 */
[C---:B------:R-:W-:Y:S01]  /*0160*/  FADD R6, R5.reuse, 1 ;  /* 0x3f80000005067421 */ /* 0x040fe20000000000 */
[----:B------:R-:W-:Y:S01]  /*0170*/  FADD R5, R5, -1 ;  /* 0xbf80000005057421 */ /* 0x000fe20000000000 */
[----:B------:R-:W-:-:S03]  /*0180*/  FFMA R3, R4, 1.1920928955078125e-07, R3 ;  /* 0x3400000004037823 */ /* 0x000fc60000000003 */
[----:B------:R-:W-:Y:S01]  /*0190*/  FADD R7, R5, R5 ;  /* 0x0000000505077221 */ /* 0x000fe20000000000 */
[----:B------:R-:W0:Y:S03]  /*01a0*/  MUFU.RCP R6, R6 ;  /* 0x0000000600067308 */ /* 0x000e260000001000 */
[----:B0-----:R-:W-:-:S04]  /*01b0*/  FMUL R8, R6, R7 ;  /* 0x0000000706087220 */ /* 0x001fc80000400000 */
[----:B------:R-:W-:Y:S01]  /*01c0*/  FADD R7, R5, -R8 ;  /* 0x8000000805077221 */ /* 0x000fe20000000000 */
[CC--:B------:R-:W-:Y:S01]  /*01d0*/  FMUL R4, R8.reuse, R8.reuse ;  /* 0x0000000808047220 */ /* 0x0c0fe20000400000 */
[----:B------:R-:W-:Y:S02]  /*01e0*/  FFMA R12, R8, 1.4426950216293334961, R3 ;  /* 0x3fb8aa3b080c7823 */ /* 0x000fe40000000003 */
[----:B------:R-:W-:Y:S01]  /*01f0*/  FADD R10, R7, R7 ;  /* 0x00000007070a7221 */ /* 0x000fe20000000000 */
[C---:B------:R-:W-:Y:S01]  /*0200*/  FFMA R7, R4.reuse, R9, 0.0032181653659790754318 ;  /* 0x3b52e7db04077423 */ /* 0x040fe20000000009 */
[----:B------:R-:W-:Y:S02]  /*0210*/  FADD R9, R3, -R12 ;  /* 0x8000000c03097221 */ /* 0x000fe40000000000 */
[----:B------:R-:W-:Y:S01]  /*0220*/  FFMA R5, R5, -R8, R10 ;  /* 0x8000000805057223 */ /* 0x000fe2000000000a */
[----:B------:R-:W-:Y:S01]  /*0230*/  FFMA R7, R4, R7, 0.018033718690276145935 ;  /* 0x3c93bb7304077423 */ /* 0x000fe20000000007 */
[----:B------:R-:W0:Y:S02]  /*0240*/  LDC R3, c[0x0][0x388] ;  /* 0x0000e200ff037b82 */ /* 0x000e240000000800 */
[----:B------:R-:W-:Y:S01]  /*0250*/  FMUL R5, R6, R5 ;  /* 0x0000000506057220 */ /* 0x000fe20000400000 */
[----:B------:R-:W-:Y:S01]  /*0260*/  FFMA R6, R8, 1.4426950216293334961, R9 ;  /* 0x3fb8aa3b08067823 */ /* 0x000fe20000000009 */
[----:B------:R-:W-:-:S03]  /*0270*/  FFMA R7, R4, R7, 0.12022458761930465698 ;  /* 0x3df6384f04077423 */ /* 0x000fc60000000007 */
[----:B------:R-:W-:Y:S01]  /*0280*/  FFMA R9, R5, 1.4426950216293334961, R6 ;  /* 0x3fb8aa3b05097823 */ /* 0x000fe20000000006 */
[----:B------:R-:W-:-:S03]  /*0290*/  FMUL R7, R4, R7 ;  /* 0x0000000704077220 */ /* 0x000fc60000400000 */
[----:B------:R-:W-:Y:S01]  /*02a0*/  FFMA R4, R8, 1.9251366722983220825e-08, R9 ;  /* 0x32a55e3408047823 */ /* 0x000fe20000000009 */
[----:B------:R-:W-:Y:S01]  /*02b0*/  FMUL R6, R7, 3 ;  /* 0x4040000007067820 */ /* 0x000fe20000400000 */
[----:B------:R-:W-:-:S03]  /*02c0*/  MOV R9, 0x391fcb8e ;  /* 0x391fcb8e00097802 */ /* 0x000fc60000000f00 */
[----:B------:R-:W-:-:S04]  /*02d0*/  FFMA R4, R5, R6, R4 ;  /* 0x0000000605047223 */ /* 0x000fc80000000004 */
[----:B------:R-:W-:-:S04]  /*02e0*/  FFMA R7, R8, R7, R4 ;  /* 0x0000000708077223 */ /* 0x000fc80000000004 */
[----:B------:R-:W-:-:S04]  /*02f0*/  FADD R4, R12, R7 ;  /* 0x000000070c047221 */ /* 0x000fc80000000000 */
[----:B0-----:R-:W-:Y:S01]  /*0300*/  FMUL R5, R4, R3 ;  /* 0x0000000304057220 */ /* 0x001fe20000400000 */
[----:B------:R-:W-:-:S03]  /*0310*/  FADD R12, -R12, R4 ;  /* 0x000000040c0c7221 */ /* 0x000fc60000000100 */
[----:B------:R-:W0:Y:S01]  /*0320*/  FRND R6, R5 ;  /* 0x0000000500067307 */ /* 0x000e220000201000 */
[----:B------:R-:W-:Y:S01]  /*0330*/  FADD R12, R7, -R12 ;  /* 0x8000000c070c7221 */ /* 0x000fe20000000000 */
[-C--:B------:R-:W-:Y:S01]  /*0340*/  FFMA R7, R4, R3.reuse, -R5 ;  /* 0x0000000304077223 */ /* 0x080fe20000000805 */
[C---:B------:R-:W-:Y:S02]  /*0350*/  FSETP.GT.AND P1, PT, |R5|.reuse, 152, PT ;  /* 0x431800000500780b */ /* 0x040fe40003f24200 */
[C---:B------:R-:W-:Y:S01]  /*0360*/  FSETP.GEU.AND P2, PT, R5.reuse, RZ, PT ;  /* 0x000000ff0500720b */ /* 0x040fe20003f4e000 */
[----:B------:R-:W-:Y:S02]  /*0370*/  FFMA R7, R12, R3, R7 ;  /* 0x000000030c077223 */ /* 0x000fe40000000007 */
[----:B------:R1:W2:Y:S01]  /*0380*/  F2I.NTZ R8, R5 ;  /* 0x0000000500087305 */ /* 0x0002a20000203100 */
[----:B0-----:R-:W-:Y:S01]  /*0390*/  FADD R4, R5, -R6 ;  /* 0x8000000605047221 */ /* 0x001fe20000000000 */
[----:B------:R-:W-:Y:S01]  /*03a0*/  FSETP.GT.AND P0, PT, R6, RZ, PT ;  /* 0x000000ff0600720b */ /* 0x000fe20003f04000 */
[----:B-1----:R-:W-:-:S02]  /*03b0*/  HFMA2 R5, -RZ, RZ, 1.875, 0 ;  /* 0x3f800000ff057431 */ /* 0x002fc400000001ff */
[----:B------:R-:W-:-:S04]  /*03c0*/  FADD R4, R7, R4 ;  /* 0x0000000407047221 */ /* 0x000fc80000000000 */
[----:B------:R-:W-:Y:S01]  /*03d0*/  FFMA R7, R4, R9, 0.0013391353422775864601 ;  /* 0x3aaf85ed04077423 */ /* 0x000fe20000000009 */
[----:B------:R-:W-:Y:S02]  /*03e0*/  SEL R9, RZ, 0x83000000, P0 ;  /* 0x83000000ff097807 */ /* 0x000fe40000000000 */
[----:B------:R-:W-:Y:S01]  /*03f0*/  FSETP.NEU.AND P0, PT, R2, 1, PT ;  /* 0x3f8000000200780b */ /* 0x000fe20003f0d000 */
[C---:B------:R-:W-:Y:S01]  /*0400*/  FFMA R7, R4.reuse, R7, 0.0096188392490148544312 ;  /* 0x3c1d985604077423 */ /* 0x040fe20000000007 */
[----:B------:R-:W-:Y:S02]  /*0410*/  IADD3 R6, PT, PT, R9, 0x7f000000, RZ ;  /* 0x7f00000009067810 */ /* 0x000fe40007ffe0ff */
[----:B------:R-:W-:Y:S01]  /*0420*/  FSETP.EQ.OR P0, PT, R3, RZ, !P0 ;  /* 0x000000ff0300720b */ /* 0x000fe20004702400 */
[----:B------:R-:W-:Y:S01]  /*0430*/  FFMA R7, R4, R7, 0.055503588169813156128 ;  /* 0x3d6357bb04077423 */ /* 0x000fe20000000007 */
[----:B--2---:R-:W-:-:S03]  /*0440*/  LEA R9, R8, -R9, 0x17 ;  /* 0x8000000908097211 */ /* 0x004fc600078eb8ff */
[----:B------:R-:W-:-:S04]  /*0450*/  FFMA R7, R4, R7, 0.24022644758224487305 ;  /* 0x3e75fdec04077423 */ /* 0x000fc80000000007 */
[----:B------:R-:W-:-:S04]  /*0460*/  FFMA R7, R4, R7, 0.69314718246459960938 ;  /* 0x3f31721804077423 */ /* 0x000fc80000000007 */
[----:B------:R-:W-:-:S04]  /*0470*/  FFMA R7, R4, R7, 1 ;  /* 0x3f80000004077423 */ /* 0x000fc80000000007 */
[----:B------:R-:W-:-:S04]  /*0480*/  FMUL R6, R7, R6 ;  /* 0x0000000607067220 */ /* 0x000fc80000400000 */
[----:B------:R-:W-:Y:S01]  /*0490*/  FMUL R6, R6, R9 ;  /* 0x0000000906067220 */ /* 0x000fe20000400000 */
[----:B------:R-:W-:Y:S01]  /*04a0*/  @P1 FSEL R6, RZ, +INF , !P2 ;  /* 0x7f800000ff061808 */ /* 0x000fe20005000000 */
[----:B------:R-:W-:Y:S06]  /*04b0*/  @P0 BRA `(.L_x_2) ;  /* 0x00000000006c0947 */ /* 0x000fec0003800000 */
[----:B------:R-:W-:-:S04]  /*04c0*/  FSETP.NAN.AND P0, PT, |R3|, |R3|, PT ;  /* 0x400000030300720b */ /* 0x000fc80003f08200 */
[----:B------:R-:W-:-:S13]  /*04d0*/  FSETP.NUM.AND P0, PT, |R2|, |R2|, !P0 ;  /* 0x400000020200720b */ /* 0x000fda0004707200 */
[----:B------:R-:W-:Y:S01]  /*04e0*/  @!P0 FADD R5, R2, R3 ;  /* 0x0000000302058221 */ /* 0x000fe20000000000 */
[----:B------:R-:W-:Y:S06]  /*04f0*/  @!P0 BRA `(.L_x_2) ;  /* 0x00000000005c8947 */ /* 0x000fec0003800000 */
[----:B------:R-:W-:Y:S01]  /*0500*/  FMUL R7, R3, 0.5 ;  /* 0x3f00000003077820 */ /* 0x000fe20000400000 */
[----:B------:R-:W-:-:S04]  /*0510*/  FSETP.NEU.AND P0, PT, |R2|, +INF , PT ;  /* 0x7f8000000200780b */ /* 0x000fc80003f0d200 */
[----:B------:R-:W-:Y:S01]  /*0520*/  FSETP.NEU.AND P0, PT, R2, RZ, P0 ;  /* 0x000000ff0200720b */ /* 0x000fe2000070d000 */
[----:B------:R-:W0:Y:S03]  /*0530*/  FRND.TRUNC R7, R7 ;  /* 0x0000000700077307 */ /* 0x000e26000020d000 */
[----:B------:R-:W-:Y:S01]  /*0540*/  FSETP.GEU.OR P1, PT, R3, RZ, P0 ;  /* 0x000000ff0300720b */ /* 0x000fe2000072e400 */
[----:B0-----:R-:W-:-:S04]  /*0550*/  FADD R4, R7, R7 ;  /* 0x0000000707047221 */ /* 0x001fc80000000000 */
[----:B------:R-:W-:-:S04]  /*0560*/  FADD R8, -R4, R3 ;  /* 0x0000000304087221 */ /* 0x000fc80000000100 */
[----:B------:R-:W-:Y:S01]  /*0570*/  @!P0 FADD R4, R2, R2 ;  /* 0x0000000202048221 */ /* 0x000fe20000000000 */
[----:B------:R-:W-:-:S04]  /*0580*/  FSETP.NEU.AND P2, PT, |R8|, 1, !P0 ;  /* 0x3f8000000800780b */ /* 0x000fc8000474d200 */
[----:B------:R-:W-:-:S09]  /*0590*/  @!P1 LOP3.LUT R4, R4, 0x7f800000, RZ, 0x3c, !PT ;  /* 0x7f80000004049812 */ /* 0x000fd200078e3cff */
[----:B------:R-:W-:-:S04]  /*05a0*/  @P2 LOP3.LUT R4, R4, 0x7fffffff, RZ, 0xc0, !PT ;  /* 0x7fffffff04042812 */ /* 0x000fc800078ec0ff */
[----:B------:R-:W-:Y:S01]  /*05b0*/  @!P0 MOV R5, R4 ;  /* 0x0000000400058202 */ /* 0x000fe20000000f00 */
[----:B------:R-:W-:Y:S06]  /*05c0*/  @!P0 BRA `(.L_x_2) ;  /* 0x0000000000288947 */ /* 0x000fec0003800000 */
[----:B------:R-:W-:Y:S02]  /*05d0*/  FSETP.NEU.AND P0, PT, |R3|, +INF , PT ;  /* 0x7f8000000300780b */ /* 0x000fe40003f0d200 */
[----:B------:R-:W-:-:S13]  /*05e0*/  FSETP.EQ.AND P1, PT, R2, -1, PT ;  /* 0xbf8000000200780b */ /* 0x000fda0003f22000 */
[----:B------:R-:W-:Y:S05]  /*05f0*/  @!P0 BRA P1, `(.L_x_2) ;  /* 0x00000000001c8947 */ /* 0x000fea0000800000 */
[----:B------:R-:W-:Y:S02]  /*0600*/  FSETP.GEU.AND P1, PT, R2, RZ, PT ;  /* 0x000000ff0200720b */ /* 0x000fe40003f2e000 */
[----:B------:R-:W-:-:S11]  /*0610*/  MOV R5, R6 ;  /* 0x0000000600057202 */ /* 0x000fd60000000f00 */
[----:B------:R-:W0:Y:S01]  /*0620*/  @!P1 FRND.FLOOR R2, R3 ;  /* 0x0000000300029307 */ /* 0x000e220000205000 */
[----:B------:R-:W-:Y:S02]  /*0630*/  @!P1 FSETP.NEU.AND P2, PT, |R8|, 1, PT ;  /* 0x3f8000000800980b */ /* 0x000fe40003f4d200 */
[----:B0-----:R-:W-:Y:S02]  /*0640*/  @!P1 FSETP.NEU.AND P0, PT, R2, R3, PT ;  /* 0x000000030200920b */ /* 0x001fe40003f0d000 */
[----:B------:R-:W-:-:S04]  /*0650*/  @!P1 FSEL R2, R6, -R6, P2 ;  /* 0x8000000606029208 */ /* 0x000fc80001000000 */
[----:B------:R-:W-:-:S07]  /*0660*/  @!P1 FSEL R5, R2, +QNAN , !P0 ;  /* 0x7fffffff02059808 */ /* 0x000fce0004000000 */
.L_x_2:
[----:B------:R-:W-:Y:S05]  /*0670*/  BSYNC.RECONVERGENT B0 ;  /* 0x0000000000007941 */ /* 0x000fea0003800200 */
.L_x_1:
[----:B------:R-:W0:Y:S02]  /*0680*/  LDC.64 R2, c[0x0][0x390] ;  /* 0x0000e400ff027b82 */ /* 0x000e240000000a00 */
[----:B0-----:R-:W-:-:S05]  /*0690*/  IMAD.WIDE.U32 R2, R0, 0x4, R2 ;  /* 0x0000000400027825 */ /* 0x001fca00078e0002 */
[----:B------:R-:W-:Y:S01]  /*06a0*/  STG.E desc[UR4][R2.64], R5 ;  /* 0x0000000502007986 */ /* 0x000fe2000c101904 */
[----:B------:R-:W-:Y:S05]  /*06b0*/  EXIT ;  /* 0x000000000000794d */ /* 0x000fea0003800000 */
.L_x_3:
        /* <DEDUP_REMOVED lines=12> */
.L_x_22:


//--------------------- .text._ZN2cs3gpu22cuda_kernel_vector_divEPfS1_S1_j --------------------------
	.section	.text._ZN2cs3gpu22cuda_kernel_vector_divEPfS1_S1_j,"ax",@progbits
	.align	128
        .global         _ZN2cs3gpu22cuda_kernel_vector_divEPfS1_S1_j
        .type           _ZN2cs3gpu22cuda_kernel_vector_divEPfS1_S1_j,@function
        .size           _ZN2cs3gpu22cuda_kernel_vector_divEPfS1_S1_j,(.L_x_20 - _ZN2cs3gpu22cuda_kernel_vector_divEPfS1_S1_j)
        .other          _ZN2cs3gpu22cuda_kernel_vector_divEPfS1_S1_j,@"STO_CUDA_ENTRY STV_DEFAULT"
_ZN2cs3gpu22cuda_kernel_vector_divEPfS1_S1_j:
.text._ZN2cs3gpu22cuda_kernel_vector_divEPfS1_S1_j:
        /* <DEDUP_REMOVED lines=9> */
[----:B------:R-:W1:Y:S07]  /*0090*/  LDCU.64 UR4, c[0x0][0x358] ;  /* 0x00006b00ff0477ac */ /* 0x000e6e0008000a00 */
[----:B------:R-:W2:Y:S01]  /*00a0*/  LDC.64 R4, c[0x0][0x380] ;  /* 0x0000e000ff047b82 */ /* 0x000ea20000000a00 */
[----:B0-----:R-:W-:-:S05]  /*00b0*/  IMAD.WIDE.U32 R6, R2, 0x4, R6 ;  /* 0x0000000402067825 */ /* 0x001fca00078e0006 */
[----:B-1----:R-:W3:Y:S01]  /*00c0*/  LDG.E R3, desc[UR4][R6.64] ;  /* 0x0000000406037981 */ /* 0x002ee2000c1e1900 */
[----:B--2---:R-:W-:-:S05]  /*00d0*/  IMAD.WIDE.U32 R4, R2, 0x4, R4 ;  /* 0x0000000402047825 */ /* 0x004fca00078e0004 */
[----:B------:R-:W2:Y:S01]  /*00e0*/  LDG.E R0, desc[UR4][R4.64] ;  /* 0x0000000404007981 */ /* 0x000ea2000c1e1900 */
[----:B------:R-:W-:Y:S01]  /*00f0*/  BSSY.RECONVERGENT B0, `(.L_x_4) ;  /* 0x000000c000007945 */ /* 0x000fe20003800200 */
[----:B---3--:R-:W0:Y:S08]  /*0100*/  MUFU.RCP R8, R3 ;  /* 0x0000000300087308 */ /* 0x008e300000001000 */
[----:B--2---:R-:W1:Y:S01]  /*0110*/  FCHK P0, R0, R3 ;  /* 0x0000000300007302 */ /* 0x004e620000000000 */
[----:B0-----:R-:W-:-:S04]  /*0120*/  FFMA R9, -R3, R8, 1 ;  /* 0x3f80000003097423 */ /* 0x001fc80000000108 */
[----:B------:R-:W-:-:S04]  /*0130*/  FFMA R9, R8, R9, R8 ;  /* 0x0000000908097223 */ /* 0x000fc80000000008 */
[----:B------:R-:W-:-:S04]  /*0140*/  FFMA R8, R0, R9, RZ ;  /* 0x0000000900087223 */ /* 0x000fc800000000ff */
[----:B------:R-:W-:-:S04]  /*0150*/  FFMA R10, -R3, R8, R0 ;  /* 0x00000008030a7223 */ /* 0x000fc80000000100 */
[----:B------:R-:W-:Y:S01]  /*0160*/  FFMA R9, R9, R10, R8 ;  /* 0x0000000a09097223 */ /* 0x000fe20000000008 */
[----:B-1----:R-:W-:Y:S06]  /*0170*/  @!P0 BRA `(.L_x_5) ;  /* 0x00000000000c8947 */ /* 0x002fec0003800000 */
[----:B------:R-:W-:-:S07]  /*0180*/  MOV R4, 0x1a0 ;  /* 0x000001a000047802 */ /* 0x000fce0000000f00 */
[----:B------:R-:W-:Y:S05]  /*0190*/  CALL.REL.NOINC `($__internal_0_$__cuda_sm3x_div_rn_noftz_f32_slowpath) ;  /* 0x0000000000187944 */ /* 0x000fea0003c00000 */
[----:B------:R-:W-:-:S07]  /*01a0*/  IMAD.MOV.U32 R9, RZ, RZ, R0 ;  /* 0x000000ffff097224 */ /* 0x000fce00078e0000 */
.L_x_5:
[----:B------:R-:W-:Y:S05]  /*01b0*/  BSYNC.RECONVERGENT B0 ;  /* 0x0000000000007941 */ /* 0x000fea0003800200 */
.L_x_4:
[----:B------:R-:W0:Y:S02]  /*01c0*/  LDC.64 R4, c[0x0][0x390] ;  /* 0x0000e400ff047b82 */ /* 0x000e240000000a00 */
[----:B0-----:R-:W-:-:S05]  /*01d0*/  IMAD.WIDE.U32 R2, R2, 0x4, R4 ;  /* 0x0000000402027825 */ /* 0x001fca00078e0004 */
[----:B------:R-:W-:Y:S01]  /*01e0*/  STG.E desc[UR4][R2.64], R9 ;  /* 0x0000000902007986 */ /* 0x000fe2000c101904 */
[----:B------:R-:W-:Y:S05]  /*01f0*/  EXIT ;  /* 0x000000000000794d */ /* 0x000fea0003800000 */
        .weak           $__internal_0_$__cuda_sm3x_div_rn_noftz_f32_slowpath
        .type           $__internal_0_$__cuda_sm3x_div_rn_noftz_f32_slowpath,@function
        .size           $__internal_0_$__cuda_sm3x_div_rn_noftz_f32_slowpath,(.L_x_20 - $__internal_0_$__cuda_sm3x_div_rn_noftz_f32_slowpath)
$__internal_0_$__cuda_sm3x_div_rn_noftz_f32_slowpath:
[--C-:B------:R-:W-:Y:S01]  /*0200*/  SHF.R.U32.HI R6, RZ, 0x17, R3.reuse ;  /* 0x00000017ff067819 */ /* 0x100fe20000011603 */
[----:B------:R-:W-:Y:S01]  /*0210*/  BSSY.RECONVERGENT B1, `(.L_x_6) ;  /* 0x0000064000017945 */ /* 0x000fe20003800200 */
[--C-:B------:R-:W-:Y:S01]  /*0220*/  SHF.R.U32.HI R5, RZ, 0x17, R0.reuse ;  /* 0x00000017ff057819 */ /* 0x100fe20000011600 */
[----:B------:R-:W-:Y:S01]  /*0230*/  IMAD.MOV.U32 R7, RZ, RZ, R0 ;  /* 0x000000ffff077224 */ /* 0x000fe200078e0000 */
[----:B------:R-:W-:Y:S01]  /*0240*/  LOP3.LUT R6, R6, 0xff, RZ, 0xc0, !PT ;  /* 0x000000ff06067812 */ /* 0x000fe200078ec0ff */
[----:B------:R-:W-:Y:S01]  /*0250*/  IMAD.MOV.U32 R8, RZ, RZ, R3 ;  /* 0x000000ffff087224 */ /* 0x000fe200078e0003 */
[----:B------:R-:W-:-:S03]  /*0260*/  LOP3.LUT R5, R5, 0xff, RZ, 0xc0, !PT ;  /* 0x000000ff05057812 */ /* 0x000fc600078ec0ff */
[----:B------:R-:W-:Y:S02]  /*0270*/  VIADD R11, R6, 0xffffffff ;  /* 0xffffffff060b7836 */ /* 0x000fe40000000000 */
[----:B------:R-:W-:-:S03]  /*0280*/  VIADD R10, R5, 0xffffffff ;  /* 0xffffffff050a7836 */ /* 0x000fc60000000000 */
[----:B------:R-:W-:-:S04]  /*0290*/  ISETP.GT.U32.AND P0, PT, R11, 0xfd, PT ;  /* 0x000000fd0b00780c */ /* 0x000fc80003f04070 */
[----:B------:R-:W-:-:S13]  /*02a0*/  ISETP.GT.U32.OR P0, PT, R10, 0xfd, P0 ;  /* 0x000000fd0a00780c */ /* 0x000fda0000704470 */
[----:B------:R-:W-:Y:S01]  /*02b0*/  @!P0 IMAD.MOV.U32 R9, RZ, RZ, RZ ;  /* 0x000000ffff098224 */ /* 0x000fe200078e00ff */
[----:B------:R-:W-:Y:S06]  /*02c0*/  @!P0 BRA `(.L_x_7) ;  /* 0x00000000005c8947 */ /* 0x000fec0003800000 */
[----:B------:R-:W-:Y:S02]  /*02d0*/  FSETP.GTU.FTZ.AND P0, PT, |R0|, +INF , PT ;  /* 0x7f8000000000780b */ /* 0x000fe40003f1c200 */
[----:B------:R-:W-:-:S04]  /*02e0*/  FSETP.GTU.FTZ.AND P1, PT, |R3|, +INF , PT ;  /* 0x7f8000000300780b */ /* 0x000fc80003f3c200 */
[----:B------:R-:W-:-:S13]  /*02f0*/  PLOP3.LUT P0, PT, P0, P1, PT, 0xf8, 0x8f ;  /* 0x00000000008f781c */ /* 0x000fda0000703f70 */
[----:B------:R-:W-:Y:S05]  /*0300*/  @P0 BRA `(.L_x_8) ;  /* 0x00000004004c0947 */ /* 0x000fea0003800000 */
[----:B------:R-:W-:-:S13]  /*0310*/  LOP3.LUT P0, RZ, R8, 0x7fffffff, R7, 0xc8, !PT ;  /* 0x7fffffff08ff7812 */ /* 0x000fda000780c807 */
[----:B------:R-:W-:Y:S05]  /*0320*/  @!P0 BRA `(.L_x_9) ;  /* 0x00000004003c8947 */ /* 0x000fea0003800000 */
[C---:B------:R-:W-:Y:S02]  /*0330*/  FSETP.NEU.FTZ.AND P2, PT, |R0|.reuse, +INF , PT ;  /* 0x7f8000000000780b */ /* 0x040fe40003f5d200 */
[----:B------:R-:W-:Y:S02]  /*0340*/  FSETP.NEU.FTZ.AND P1, PT, |R3|, +INF , PT ;  /* 0x7f8000000300780b */ /* 0x000fe40003f3d200 */
[----:B------:R-:W-:-:S11]  /*0350*/  FSETP.NEU.FTZ.AND P0, PT, |R0|, +INF , PT ;  /* 0x7f8000000000780b */ /* 0x000fd60003f1d200 */
[----:B------:R-:W-:Y:S05]  /*0360*/  @!P1 BRA !P2, `(.L_x_9) ;  /* 0x00000004002c9947 */ /* 0x000fea0005000000 */
[----:B------:R-:W-:-:S04]  /*0370*/  LOP3.LUT P2, RZ, R7, 0x7fffffff, RZ, 0xc0, !PT ;  /* 0x7fffffff07ff7812 */ /* 0x000fc8000784c0ff */
[----:B------:R-:W-:-:S13]  /*0380*/  PLOP3.LUT P1, PT, P1, P2, PT, 0x2f, 0xf2 ;  /* 0x0000000000f2781c */ /* 0x000fda0000f24577 */
[----:B------:R-:W-:Y:S05]  /*0390*/  @P1 BRA `(.L_x_10) ;  /* 0x0000000400181947 */ /* 0x000fea0003800000 */
[----:B------:R-:W-:-:S04]  /*03a0*/  LOP3.LUT P1, RZ, R8, 0x7fffffff, RZ, 0xc0, !PT ;  /* 0x7fffffff08ff7812 */ /* 0x000fc8000782c0ff */
[----:B------:R-:W-:-:S13]  /*03b0*/  PLOP3.LUT P0, PT, P0, P1, PT, 0x2f, 0xf2 ;  /* 0x0000000000f2781c */ /* 0x000fda0000702577 */
[----:B------:R-:W-:Y:S05]  /*03c0*/  @P0 BRA `(.L_x_11) ;  /* 0x0000000400000947 */ /* 0x000fea0003800000 */
[----:B------:R-:W-:Y:S02]  /*03d0*/  ISETP.GE.AND P0, PT, R10, RZ, PT ;  /* 0x000000ff0a00720c */ /* 0x000fe40003f06270 */
[----:B------:R-:W-:-:S11]  /*03e0*/  ISETP.GE.AND P1, PT, R11, RZ, PT ;  /* 0x000000ff0b00720c */ /* 0x000fd60003f26270 */
[----:B------:R-:W-:Y:S02]  /*03f0*/  @P0 IMAD.MOV.U32 R9, RZ, RZ, RZ ;  /* 0x000000ffff090224 */ /* 0x000fe400078e00ff */
[----:B------:R-:W-:Y:S01]  /*0400*/  @!P0 FFMA R7, R0, 1.84467440737095516160e+19, RZ ;  /* 0x5f80000000078823 */ /* 0x000fe200000000ff */
[----:B------:R-:W-:Y:S02]  /*0410*/  @!P0 IMAD.MOV.U32 R9, RZ, RZ, -0x40 ;  /* 0xffffffc0ff098424 */ /* 0x000fe400078e00ff */
[----:B------:R-:W-:Y:S02]  /*0420*/  @!P1 FFMA R8, R3, 1.84467440737095516160e+19, RZ ;  /* 0x5f80000003089823 */ /* 0x000fe400000000ff */
[----:B------:R-:W-:-:S07]  /*0430*/  @!P1 VIADD R9, R9, 0x40 ;  /* 0x0000004009099836 */ /* 0x000fce0000000000 */
.L_x_7:
[----:B------:R-:W-:Y:S01]  /*0440*/  LEA R3, R6, 0xc0800000, 0x17 ;  /* 0xc080000006037811 */ /* 0x000fe200078eb8ff */
[----:B------:R-:W-:Y:S01]  /*0450*/  VIADD R5, R5, 0xffffff81 ;  /* 0xffffff8105057836 */ /* 0x000fe20000000000 */
[----:B------:R-:W-:Y:S03]  /*0460*/  BSSY.RECONVERGENT B2, `(.L_x_12) ;  /* 0x0000035000027945 */ /* 0x000fe60003800200 */
[----:B------:R-:W-:Y:S01]  /*0470*/  IMAD.IADD R3, R8, 0x1, -R3 ;  /* 0x0000000108037824 */ /* 0x000fe200078e0a03 */
[C---:B------:R-:W-:Y:S01]  /*0480*/  IADD3 R6, PT, PT, R5.reuse, 0x7f, -R6 ;  /* 0x0000007f05067810 */ /* 0x040fe20007ffe806 */
[----:B------:R-:W-:Y:S02]  /*0490*/  IMAD R0, R5, -0x800000, R7 ;  /* 0xff80000005007824 */ /* 0x000fe400078e0207 */
[----:B------:R-:W0:Y:S01]  /*04a0*/  MUFU.RCP R8, R3 ;  /* 0x0000000300087308 */ /* 0x000e220000001000 */
[----:B------:R-:W-:Y:S01]  /*04b0*/  FADD.FTZ R11, -R3, -RZ ;  /* 0x800000ff030b7221 */ /* 0x000fe20000010100 */
[----:B------:R-:W-:-:S03]  /*04c0*/  IMAD.IADD R6, R6, 0x1, R9 ;  /* 0x0000000106067824 */ /* 0x000fc600078e0209 */
[----:B0-----:R-:W-:-:S04]  /*04d0*/  FFMA R13, R8, R11, 1 ;  /* 0x3f800000080d7423 */ /* 0x001fc8000000000b */
[----:B------:R-:W-:-:S04]  /*04e0*/  FFMA R10, R8, R13, R8 ;  /* 0x0000000d080a7223 */ /* 0x000fc80000000008 */
[----:B------:R-:W-:-:S04]  /*04f0*/  FFMA R7, R0, R10, RZ ;  /* 0x0000000a00077223 */ /* 0x000fc800000000ff */
[----:B------:R-:W-:-:S04]  /*0500*/  FFMA R8, R11, R7, R0 ;  /* 0x000000070b087223 */ /* 0x000fc80000000000 */
[----:B------:R-:W-:-:S04]  /*0510*/  FFMA R7, R10, R8, R7 ;  /* 0x000000080a077223 */ /* 0x000fc80000000007 */
[----:B------:R-:W-:-:S04]  /*0520*/  FFMA R8, R11, R7, R0 ;  /* 0x000000070b087223 */ /* 0x000fc80000000000 */
[----:B------:R-:W-:-:S05]  /*0530*/  FFMA R0, R10, R8, R7 ;  /* 0x000000080a007223 */ /* 0x000fca0000000007 */
[----:B------:R-:W-:-:S04]  /*0540*/  SHF.R.U32.HI R3, RZ, 0x17, R0 ;  /* 0x00000017ff037819 */ /* 0x000fc80000011600 */
[----:B------:R-:W-:-:S05]  /*0550*/  LOP3.LUT R3, R3, 0xff, RZ, 0xc0, !PT ;  /* 0x000000ff03037812 */ /* 0x000fca00078ec0ff */
[----:B------:R-:W-:-:S04]  /*0560*/  IMAD.IADD R9, R3, 0x1, R6 ;  /* 0x0000000103097824 */ /* 0x000fc800078e0206 */
[----:B------:R-:W-:-:S05]  /*0570*/  VIADD R3, R9, 0xffffffff ;  /* 0xffffffff09037836 */ /* 0x000fca0000000000 */
[----:B------:R-:W-:-:S13]  /*0580*/  ISETP.GE.U32.AND P0, PT, R3, 0xfe, PT ;  /* 0x000000fe0300780c */ /* 0x000fda0003f06070 */
[----:B------:R-:W-:Y:S05]  /*0590*/  @!P0 BRA `(.L_x_13) ;  /* 0x0000000000808947 */ /* 0x000fea0003800000 */
[----:B------:R-:W-:-:S13]  /*05a0*/  ISETP.GT.AND P0, PT, R9, 0xfe, PT ;  /* 0x000000fe0900780c */ /* 0x000fda0003f04270 */
[----:B------:R-:W-:Y:S05]  /*05b0*/  @P0 BRA `(.L_x_14) ;  /* 0x00000000006c0947 */ /* 0x000fea0003800000 */
[----:B------:R-:W-:-:S13]  /*05c0*/  ISETP.GE.AND P0, PT, R9, 0x1, PT ;  /* 0x000000010900780c */ /* 0x000fda0003f06270 */
[----:B------:R-:W-:Y:S05]  /*05d0*/  @P0 BRA `(.L_x_15) ;  /* 0x0000000000740947 */ /* 0x000fea0003800000 */
[----:B------:R-:W-:Y:S02]  /*05e0*/  ISETP.GE.AND P0, PT, R9, -0x18, PT ;  /* 0xffffffe80900780c */ /* 0x000fe40003f06270 */
[----:B------:R-:W-:-:S11]  /*05f0*/  LOP3.LUT R0, R0, 0x80000000, RZ, 0xc0, !PT ;  /* 0x8000000000007812 */ /* 0x000fd600078ec0ff */
[----:B------:R-:W-:Y:S05]  /*0600*/  @!P0 BRA `(.L_x_15) ;  /* 0x0000000000688947 */ /* 0x000fea0003800000 */
[CCC-:B------:R-:W-:Y:S01]  /*0610*/  FFMA.RZ R3, R10.reuse, R8.reuse, R7.reuse ;  /* 0x000000080a037223 */ /* 0x1c0fe2000000c007 */
[CCC-:B------:R-:W-:Y:S01]  /*0620*/  FFMA.RM R6, R10.reuse, R8.reuse, R7.reuse ;  /* 0x000000080a067223 */ /* 0x1c0fe20000004007 */
[C---:B------:R-:W-:Y:S02]  /*0630*/  ISETP.NE.AND P2, PT, R9.reuse, RZ, PT ;  /* 0x000000ff0900720c */ /* 0x040fe40003f45270 */
[----:B------:R-:W-:Y:S02]  /*0640*/  ISETP.NE.AND P1, PT, R9, RZ, PT ;  /* 0x000000ff0900720c */ /* 0x000fe40003f25270 */
[----:B------:R-:W-:Y:S01]  /*0650*/  LOP3.LUT R5, R3, 0x7fffff, RZ, 0xc0, !PT ;  /* 0x007fffff03057812 */ /* 0x000fe200078ec0ff */
[----:B------:R-:W-:Y:S01]  /*0660*/  FFMA.RP R3, R10, R8, R7 ;  /* 0x000000080a037223 */ /* 0x000fe20000008007 */
[----:B------:R-:W-:Y:S02]  /*0670*/  VIADD R8, R9, 0x20 ;  /* 0x0000002009087836 */ /* 0x000fe40000000000 */
[----:B------:R-:W-:Y:S01]  /*0680*/  LOP3.LUT R5, R5, 0x800000, RZ, 0xfc, !PT ;  /* 0x0080000005057812 */ /* 0x000fe200078efcff */
[----:B------:R-:W-:Y:S01]  /*0690*/  IMAD.MOV R7, RZ, RZ, -R9 ;  /* 0x000000ffff077224 */ /* 0x000fe200078e0a09 */
[----:B------:R-:W-:-:S02]  /*06a0*/  FSETP.NEU.FTZ.AND P0, PT, R3, R6, PT ;  /* 0x000000060300720b */ /* 0x000fc40003f1d000 */
[----:B------:R-:W-:Y:S02]  /*06b0*/  SHF.L.U32 R8, R5, R8, RZ ;  /* 0x0000000805087219 */ /* 0x000fe400000006ff */
[----:B------:R-:W-:Y:S02]  /*06c0*/  SEL R6, R7, RZ, P2 ;  /* 0x000000ff07067207 */ /* 0x000fe40001000000 */
[----:B------:R-:W-:Y:S02]  /*06d0*/  ISETP.NE.AND P1, PT, R8, RZ, P1 ;  /* 0x000000ff0800720c */ /* 0x000fe40000f25270 */
[----:B------:R-:W-:Y:S02]  /*06e0*/  SHF.R.U32.HI R6, RZ, R6, R5 ;  /* 0x00000006ff067219 */ /* 0x000fe40000011605 */
[----:B------:R-:W-:Y:S02]  /*06f0*/  PLOP3.LUT P0, PT, P0, P1, PT, 0xf8, 0x8f ;  /* 0x00000000008f781c */ /* 0x000fe40000703f70 */
[----:B------:R-:W-:-:S02]  /*0700*/  SHF.R.U32.HI R8, RZ, 0x1, R6 ;  /* 0x00000001ff087819 */ /* 0x000fc40000011606 */
[----:B------:R-:W-:-:S04]  /*0710*/  SEL R3, RZ, 0x1, !P0 ;  /* 0x00000001ff037807 */ /* 0x000fc80004000000 */
[----:B------:R-:W-:-:S04]  /*0720*/  LOP3.LUT R3, R3, 0x1, R8, 0xf8, !PT ;  /* 0x0000000103037812 */ /* 0x000fc800078ef808 */
[----:B------:R-:W-:-:S05]  /*0730*/  LOP3.LUT R3, R3, R6, RZ, 0xc0, !PT ;  /* 0x0000000603037212 */ /* 0x000fca00078ec0ff */
[----:B------:R-:W-:-:S05]  /*0740*/  IMAD.IADD R3, R8, 0x1, R3 ;  /* 0x0000000108037824 */ /* 0x000fca00078e0203 */
[----:B------:R-:W-:Y:S01]  /*0750*/  LOP3.LUT R0, R3, R0, RZ, 0xfc, !PT ;  /* 0x0000000003007212 */ /* 0x000fe200078efcff */
[----:B------:R-:W-:Y:S06]  /*0760*/  BRA `(.L_x_15) ;  /* 0x0000000000107947 */ /* 0x000fec0003800000 */
.L_x_14:
[----:B------:R-:W-:-:S04]  /*0770*/  LOP3.LUT R0, R0, 0x80000000, RZ, 0xc0, !PT ;  /* 0x8000000000007812 */ /* 0x000fc800078ec0ff */
[----:B------:R-:W-:Y:S01]  /*0780*/  LOP3.LUT R0, R0, 0x7f800000, RZ, 0xfc, !PT ;  /* 0x7f80000000007812 */ /* 0x000fe200078efcff */
[----:B------:R-:W-:Y:S06]  /*0790*/  BRA `(.L_x_15) ;  /* 0x0000000000047947 */ /* 0x000fec0003800000 */
.L_x_13:
[----:B------:R-:W-:-:S07]  /*07a0*/  IMAD R0, R6, 0x800000, R0 ;  /* 0x0080000006007824 */ /* 0x000fce00078e0200 */
.L_x_15:
[----:B------:R-:W-:Y:S05]  /*07b0*/  BSYNC.RECONVERGENT B2 ;  /* 0x0000000000027941 */ /* 0x000fea0003800200 */
.L_x_12:
[----:B------:R-:W-:Y:S05]  /*07c0*/  BRA `(.L_x_16) ;  /* 0x0000000000207947 */ /* 0x000fea0003800000 */
.L_x_11:
[----:B------:R-:W-:-:S04]  /*07d0*/  LOP3.LUT R0, R8, 0x80000000, R7, 0x48, !PT ;  /* 0x8000000008007812 */ /* 0x000fc800078e4807 */
[----:B------:R-:W-:Y:S01]  /*07e0*/  LOP3.LUT R0, R0, 0x7f800000, RZ, 0xfc, !PT ;  /* 0x7f80000000007812 */ /* 0x000fe200078efcff */
[----:B------:R-:W-:Y:S06]  /*07f0*/  BRA `(.L_x_16) ;  /* 0x0000000000147947 */ /* 0x000fec0003800000 */
.L_x_10:
[----:B------:R-:W-:Y:S01]  /*0800*/  LOP3.LUT R0, R8, 0x80000000, R7, 0x48, !PT ;  /* 0x8000000008007812 */ /* 0x000fe200078e4807 */
[----:B------:R-:W-:Y:S06]  /*0810*/  BRA `(.L_x_16) ;  /* 0x00000000000c7947 */ /* 0x000fec0003800000 */
.L_x_9:
[----:B------:R-:W0:Y:S01]  /*0820*/  MUFU.RSQ R0, -QNAN ;  /* 0xffc0000000007908 */ /* 0x000e220000001400 */
[----:B------:R-:W-:Y:S05]  /*0830*/  BRA `(.L_x_16) ;  /* 0x0000000000047947 */ /* 0x000fea0003800000 */
.L_x_8:
[----:B------:R-:W-:-:S07]  /*0840*/  FADD.FTZ R0, R0, R3 ;  /* 0x0000000300007221 */ /* 0x000fce0000010000 */
.L_x_16:
[----:B------:R-:W-:Y:S05]  /*0850*/  BSYNC.RECONVERGENT B1 ;  /* 0x0000000000017941 */ /* 0x000fea0003800200 */
.L_x_6:
[----:B------:R-:W-:-:S04]  /*0860*/  IMAD.MOV.U32 R5, RZ, RZ, 0x0 ;  /* 0x00000000ff057424 */ /* 0x000fc800078e00ff */
[----:B0-----:R-:W-:Y:S05]  /*0870*/  RET.REL.NODEC R4 `(_ZN2cs3gpu22cuda_kernel_vector_divEPfS1_S1_j) ;  /* 0xfffffff404e07950 */ /* 0x001fea0003c3ffff */
.L_x_17:
        /* <DEDUP_REMOVED lines=16> */
.L_x_20:


//--------------------- .text._ZN2cs3gpu23cuda_kernel_vector_multEPfS1_S1_j --------------------------
	.section	.text._ZN2cs3gpu23cuda_kernel_vector_multEPfS1_S1_j,"ax",@progbits
	.align	128
        .global         _ZN2cs3gpu23cuda_kernel_vector_multEPfS1_S1_j
        .type           _ZN2cs3gpu23cuda_kernel_vector_multEPfS1_S1_j,@function
        .size           _ZN2cs3gpu23cuda_kernel_vector_multEPfS1_S1_j,(.L_x_24 - _ZN2cs3gpu23cuda_kernel_vector_multEPfS1_S1_j)
        .other          _ZN2cs3gpu23cuda_kernel_vector_multEPfS1_S1_j,@"STO_CUDA_ENTRY STV_DEFAULT"
_ZN2cs3gpu23cuda_kernel_vector_multEPfS1_S1_j:
.text._ZN2cs3gpu23cuda_kernel_vector_multEPfS1_S1_j:
        /* <DEDUP_REMOVED lines=10> */
[----:B------:R-:W2:Y:S08]  /*00a0*/  LDC.64 R4, c[0x0][0x388] ;  /* 0x0000e200ff047b82 */ /* 0x000eb00000000a00 */
[----:B------:R-:W3:Y:S01]  /*00b0*/  LDC.64 R6, c[0x0][0x390] ;  /* 0x0000e400ff067b82 */ /* 0x000ee20000000a00 */
[----:B0-----:R-:W-:-:S06]  /*00c0*/  IMAD.WIDE.U32 R2, R9, 0x4, R2 ;  /* 0x0000000409027825 */ /* 0x001fcc00078e0002 */
[----:B-1----:R-:W4:Y:S01]  /*00d0*/  LDG.E R2, desc[UR4][R2.64] ;  /* 0x0000000402027981 */ /* 0x002f22000c1e1900 */
[----:B--2---:R-:W-:-:S06]  /*00e0*/  IMAD.WIDE.U32 R4, R9, 0x4, R4 ;  /* 0x0000000409047825 */ /* 0x004fcc00078e0004 */
[----:B------:R-:W4:Y:S01]  /*00f0*/  LDG.E R5, desc[UR4][R4.64] ;  /* 0x0000000404057981 */ /* 0x000f22000c1e1900 */
[----:B---3--:R-:W-:-:S04]  /*0100*/  IMAD.WIDE.U32 R6, R9, 0x4, R6 ;  /* 0x0000000409067825 */ /* 0x008fc800078e0006 */
[----:B----4-:R-:W-:-:S05]  /*0110*/  FMUL R9, R2, R5 ;  /* 0x0000000502097220 */ /* 0x010fca0000400000 */
[----:B------:R-:W-:Y:S01]  /*0120*/  STG.E desc[UR4][R6.64], R9 ;  /* 0x0000000906007986 */ /* 0x000fe2000c101904 */
[----:B------:R-:W-:Y:S05]  /*0130*/  EXIT ;  /* 0x000000000000794d */ /* 0x000fea0003800000 */
.L_x_18:
        /* <DEDUP_REMOVED lines=12> */
.L_x_24:


//--------------------- .text._ZN2cs3gpu23cuda_kernel_matrix_multEPfS1_S1_jj --------------------------
	.section	.text._ZN2cs3gpu23cuda_kernel_matrix_multEPfS1_S1_jj,"ax",@progbits
	.align	128
        .global         _ZN2cs3gpu23cuda_kernel_matrix_multEPfS1_S1_jj
        .type           _ZN2cs3gpu23cuda_kernel_matrix_multEPfS1_S1_jj,@function
        .size           _ZN2cs3gpu23cuda_kernel_matrix_multEPfS1_S1_jj,(.L_x_25 - _ZN2cs3gpu23cuda_kernel_matrix_multEPfS1_S1_jj)
        .other          _ZN2cs3gpu23cuda_kernel_matrix_multEPfS1_S1_jj,@"STO_CUDA_ENTRY STV_DEFAULT"
_ZN2cs3gpu23cuda_kernel_matrix_multEPfS1_S1_jj:
.text._ZN2cs3gpu23cuda_kernel_matrix_multEPfS1_S1_jj:
        /* <DEDUP_REMOVED lines=26> */
.L_x_19:
        /* <DEDUP_REMOVED lines=14> */
.L_x_25:


//--------------------- .nv.shared.reserved.0     --------------------------
	.section	.nv.shared.reserved.0,"aw",@nobits
	.weak		__nv_reservedSMEM_offset_0_alias
	.size		__nv_reservedSMEM_offset_0_alias, 0, 64
	.other		__nv_reservedSMEM_offset_0_alias,@"STO_CUDA_RESERVED_SHARED STV_DEFAULT"
__nv_reservedSMEM_offset_0_alias:
	.zero		0
	.zero		64


//--------------------- .nv.constant0._ZN2cs3gpu25kernel_broadcast_sum_rowsEPfS1_S1_jj --------------------------
	.section	.nv.constant0._ZN2cs3gpu25kernel_broadcast_sum_rowsEPfS1_S1_jj,"a",@progbits
	.sectionflags	@""
	.align	4
.nv.constant0._ZN2cs3gpu25kernel_broadcast_sum_rowsEPfS1_S1_jj:
	.zero		928


//--------------------- .nv.constant0._ZN2cs3gpu17kernel_vector_powEPffS1_j --------------------------
	.section	.nv.constant0._ZN2cs3gpu17kernel_vector_powEPffS1_j,"a",@progbits
	.sectionflags	@""
	.align	4
.nv.constant0._ZN2cs3gpu17kernel_vector_powEPffS1_j:
	.zero		924


//--------------------- .nv.constant0._ZN2cs3gpu22cuda_kernel_vector_divEPfS1_S1_j --------------------------
	.section	.nv.constant0._ZN2cs3gpu22cuda_kernel_vector_divEPfS1_S1_j,"a",@progbits
	.sectionflags	@""
	.align	4
.nv.constant0._ZN2cs3gpu22cuda_kernel_vector_divEPfS1_S1_j:
	.zero		924


//--------------------- .nv.constant0._ZN2cs3gpu23cuda_kernel_vector_multEPfS1_S1_j --------------------------
	.section	.nv.constant0._ZN2cs3gpu23cuda_kernel_vector_multEPfS1_S1_j,"a",@progbits
	.sectionflags	@""
	.align	4
.nv.constant0._ZN2cs3gpu23cuda_kernel_vector_multEPfS1_S1_j:
	.zero		924


//--------------------- .nv.constant0._ZN2cs3gpu23cuda_kernel_matrix_multEPfS1_S1_jj --------------------------
	.section	.nv.constant0._ZN2cs3gpu23cuda_kernel_matrix_multEPfS1_S1_jj,"a",@progbits
	.sectionflags	@""
	.align	4
.nv.constant0._ZN2cs3gpu23cuda_kernel_matrix_multEPfS1_S1_jj:
	.zero		928


//--------------------- SYMBOLS --------------------------

	.type		.nv.reservedSmem.offset0,@object
	.size		.nv.reservedSmem.offset0,0x4
